//
// Generated by NVIDIA NVVM Compiler
//
// Compiler Build ID: CL-36424714
// Cuda compilation tools, release 13.0, V13.0.88
// Based on NVVM 20.0.0
//

.version 9.0
.target sm_100
.address_size 64

	// .globl	toy_layer_kernel
.global .align 4 .b8 __cudart_i2opi_f[24] = {65, 144, 67, 60, 153, 149, 98, 219, 192, 221, 52, 245, 209, 87, 39, 252, 41, 21, 68, 78, 110, 131, 249, 162};

.visible .entry toy_layer_kernel(
	.param .u64 .ptr .align 1 toy_layer_kernel_param_0,
	.param .u64 .ptr .align 1 toy_layer_kernel_param_1,
	.param .u32 toy_layer_kernel_param_2,
	.param .u32 toy_layer_kernel_param_3
)
{
	.local .align 4 .b8 	__local_depot0[28];
	.reg .b64 	%SP;
	.reg .b64 	%SPL;
	.reg .pred 	%p<162>;
	.reg .b32 	%r<788>;
	.reg .b32 	%f<562>;
	.reg .b64 	%rd<371>;
	.reg .b64 	%fd<41>;

	mov.u64 	%SPL, __local_depot0;
	ld.param.u64 	%rd142, [toy_layer_kernel_param_0];
	ld.param.u64 	%rd143, [toy_layer_kernel_param_1];
	ld.param.u32 	%r282, [toy_layer_kernel_param_2];
	ld.param.u32 	%r283, [toy_layer_kernel_param_3];
	add.u64 	%rd1, %SPL, 0;
	mov.u32 	%r284, %ctaid.x;
	mov.u32 	%r285, %ntid.x;
	mov.u32 	%r286, %tid.x;
	mad.lo.s32 	%r1, %r284, %r285, %r286;
	mul.lo.s32 	%r287, %r283, %r282;
	setp.ge.s32 	%p1, %r1, %r287;
	@%p1 bra 	$L__BB0_162;
	cvta.to.global.u64 	%rd145, %rd142;
	mul.wide.s32 	%rd146, %r1, 4;
	add.s64 	%rd147, %rd145, %rd146;
	ld.global.f32 	%f1, [%rd147];
	mul.f32 	%f121, %f1, 0f3F22F983;
	cvt.rni.s32.f32 	%r711, %f121;
	cvt.rn.f32.s32 	%f122, %r711;
	fma.rn.f32 	%f123, %f122, 0fBFC90FDA, %f1;
	fma.rn.f32 	%f124, %f122, 0fB3A22168, %f123;
	fma.rn.f32 	%f542, %f122, 0fA7C234C5, %f124;
	abs.f32 	%f3, %f1;
	setp.ltu.f32 	%p2, %f3, 0f47CE4780;
	@%p2 bra 	$L__BB0_9;
	setp.neu.f32 	%p3, %f3, 0f7F800000;
	@%p3 bra 	$L__BB0_4;
	mov.f32 	%f127, 0f00000000;
	mul.rn.f32 	%f542, %f1, %f127;
	mov.b32 	%r711, 0;
	bra.uni 	$L__BB0_9;
$L__BB0_4:
	mov.b32 	%r3, %f1;
	shl.b32 	%r289, %r3, 8;
	or.b32  	%r4, %r289, -2147483648;
	mov.b64 	%rd313, 0;
	mov.b32 	%r708, 0;
	mov.u64 	%rd311, __cudart_i2opi_f;
	mov.u64 	%rd312, %rd1;
$L__BB0_5:
	.pragma "nounroll";
	ld.global.nc.u32 	%r290, [%rd311];
	mad.wide.u32 	%rd150, %r290, %r4, %rd313;
	shr.u64 	%rd313, %rd150, 32;
	st.local.u32 	[%rd312], %rd150;
	add.s32 	%r708, %r708, 1;
	add.s64 	%rd312, %rd312, 4;
	add.s64 	%rd311, %rd311, 4;
	setp.ne.s32 	%p4, %r708, 6;
	@%p4 bra 	$L__BB0_5;
	shr.u32 	%r291, %r3, 23;
	st.local.u32 	[%rd1+24], %rd313;
	and.b32  	%r7, %r291, 31;
	and.b32  	%r292, %r291, 224;
	add.s32 	%r293, %r292, -128;
	shr.u32 	%r294, %r293, 5;
	mul.wide.u32 	%rd151, %r294, 4;
	sub.s64 	%rd8, %rd1, %rd151;
	ld.local.u32 	%r709, [%rd8+24];
	ld.local.u32 	%r710, [%rd8+20];
	setp.eq.s32 	%p5, %r7, 0;
	@%p5 bra 	$L__BB0_8;
	shf.l.wrap.b32 	%r709, %r710, %r709, %r7;
	ld.local.u32 	%r295, [%rd8+16];
	shf.l.wrap.b32 	%r710, %r295, %r710, %r7;
$L__BB0_8:
	shr.u32 	%r296, %r709, 30;
	shf.l.wrap.b32 	%r297, %r710, %r709, 2;
	shl.b32 	%r298, %r710, 2;
	shr.u32 	%r299, %r297, 31;
	add.s32 	%r300, %r299, %r296;
	neg.s32 	%r301, %r300;
	setp.lt.s32 	%p6, %r3, 0;
	selp.b32 	%r711, %r301, %r300, %p6;
	xor.b32  	%r302, %r297, %r3;
	shr.s32 	%r303, %r297, 31;
	xor.b32  	%r304, %r303, %r297;
	xor.b32  	%r305, %r303, %r298;
	cvt.u64.u32 	%rd152, %r304;
	shl.b64 	%rd153, %rd152, 32;
	cvt.u64.u32 	%rd154, %r305;
	or.b64  	%rd155, %rd153, %rd154;
	cvt.rn.f64.s64 	%fd1, %rd155;
	mul.f64 	%fd2, %fd1, 0d3BF921FB54442D19;
	cvt.rn.f32.f64 	%f125, %fd2;
	neg.f32 	%f126, %f125;
	setp.lt.s32 	%p7, %r302, 0;
	selp.f32 	%f542, %f126, %f125, %p7;
$L__BB0_9:
	mul.rn.f32 	%f128, %f542, %f542;
	and.b32  	%r307, %r711, 1;
	setp.eq.b32 	%p8, %r307, 1;
	selp.f32 	%f129, 0f3F800000, %f542, %p8;
	fma.rn.f32 	%f130, %f128, %f129, 0f00000000;
	fma.rn.f32 	%f131, %f128, 0f37CBAC00, 0fBAB607ED;
	selp.f32 	%f132, %f131, 0fB94D4153, %p8;
	selp.f32 	%f133, 0f3D2AAABB, 0f3C0885E4, %p8;
	fma.rn.f32 	%f134, %f132, %f128, %f133;
	selp.f32 	%f135, 0fBEFFFFFF, 0fBE2AAAA8, %p8;
	fma.rn.f32 	%f136, %f134, %f128, %f135;
	fma.rn.f32 	%f137, %f136, %f130, %f129;
	and.b32  	%r308, %r711, 2;
	setp.eq.s32 	%p9, %r308, 0;
	mov.f32 	%f138, 0f00000000;
	sub.f32 	%f139, %f138, %f137;
	selp.f32 	%f140, %f137, %f139, %p9;
	mul.f32 	%f141, %f140, 0f3727C5AC;
	fma.rn.f32 	%f7, %f1, 0f3F800054, %f141;
	mul.f32 	%f142, %f7, 0f3F22F983;
	cvt.rni.s32.f32 	%r715, %f142;
	cvt.rn.f32.s32 	%f143, %r715;
	fma.rn.f32 	%f144, %f143, 0fBFC90FDA, %f7;
	fma.rn.f32 	%f145, %f143, 0fB3A22168, %f144;
	fma.rn.f32 	%f543, %f143, 0fA7C234C5, %f145;
	abs.f32 	%f9, %f7;
	setp.ltu.f32 	%p10, %f9, 0f47CE4780;
	@%p10 bra 	$L__BB0_17;
	setp.eq.f32 	%p11, %f9, 0f7F800000;
	@%p11 bra 	$L__BB0_16;
	mov.b32 	%r17, %f7;
	shl.b32 	%r310, %r17, 8;
	or.b32  	%r18, %r310, -2147483648;
	mov.b64 	%rd316, 0;
	mov.b32 	%r712, 0;
	mov.u64 	%rd314, __cudart_i2opi_f;
	mov.u64 	%rd315, %rd1;
$L__BB0_12:
	.pragma "nounroll";
	ld.global.nc.u32 	%r311, [%rd314];
	mad.wide.u32 	%rd158, %r311, %r18, %rd316;
	shr.u64 	%rd316, %rd158, 32;
	st.local.u32 	[%rd315], %rd158;
	add.s32 	%r712, %r712, 1;
	add.s64 	%rd315, %rd315, 4;
	add.s64 	%rd314, %rd314, 4;
	setp.ne.s32 	%p12, %r712, 6;
	@%p12 bra 	$L__BB0_12;
	shr.u32 	%r312, %r17, 23;
	st.local.u32 	[%rd1+24], %rd316;
	and.b32  	%r21, %r312, 31;
	and.b32  	%r313, %r312, 224;
	add.s32 	%r314, %r313, -128;
	shr.u32 	%r315, %r314, 5;
	mul.wide.u32 	%rd159, %r315, 4;
	sub.s64 	%rd15, %rd1, %rd159;
	ld.local.u32 	%r713, [%rd15+24];
	ld.local.u32 	%r714, [%rd15+20];
	setp.eq.s32 	%p13, %r21, 0;
	@%p13 bra 	$L__BB0_15;
	shf.l.wrap.b32 	%r713, %r714, %r713, %r21;
	ld.local.u32 	%r316, [%rd15+16];
	shf.l.wrap.b32 	%r714, %r316, %r714, %r21;
$L__BB0_15:
	shr.u32 	%r317, %r713, 30;
	shf.l.wrap.b32 	%r318, %r714, %r713, 2;
	shl.b32 	%r319, %r714, 2;
	shr.u32 	%r320, %r318, 31;
	add.s32 	%r321, %r320, %r317;
	neg.s32 	%r322, %r321;
	setp.lt.s32 	%p14, %r17, 0;
	selp.b32 	%r715, %r322, %r321, %p14;
	xor.b32  	%r323, %r318, %r17;
	shr.s32 	%r324, %r318, 31;
	xor.b32  	%r325, %r324, %r318;
	xor.b32  	%r326, %r324, %r319;
	cvt.u64.u32 	%rd160, %r325;
	shl.b64 	%rd161, %rd160, 32;
	cvt.u64.u32 	%rd162, %r326;
	or.b64  	%rd163, %rd161, %rd162;
	cvt.rn.f64.s64 	%fd3, %rd163;
	mul.f64 	%fd4, %fd3, 0d3BF921FB54442D19;
	cvt.rn.f32.f64 	%f146, %fd4;
	neg.f32 	%f147, %f146;
	setp.lt.s32 	%p15, %r323, 0;
	selp.f32 	%f543, %f147, %f146, %p15;
	bra.uni 	$L__BB0_17;
$L__BB0_16:
	mov.f32 	%f148, 0f00000000;
	mul.rn.f32 	%f543, %f7, %f148;
	mov.b32 	%r715, 0;
$L__BB0_17:
	mul.rn.f32 	%f149, %f543, %f543;
	and.b32  	%r328, %r715, 1;
	setp.eq.b32 	%p16, %r328, 1;
	selp.f32 	%f150, 0f3F800000, %f543, %p16;
	fma.rn.f32 	%f151, %f149, %f150, 0f00000000;
	fma.rn.f32 	%f152, %f149, 0f37CBAC00, 0fBAB607ED;
	selp.f32 	%f153, %f152, 0fB94D4153, %p16;
	selp.f32 	%f154, 0f3D2AAABB, 0f3C0885E4, %p16;
	fma.rn.f32 	%f155, %f153, %f149, %f154;
	selp.f32 	%f156, 0fBEFFFFFF, 0fBE2AAAA8, %p16;
	fma.rn.f32 	%f157, %f155, %f149, %f156;
	fma.rn.f32 	%f158, %f157, %f151, %f150;
	and.b32  	%r329, %r715, 2;
	setp.eq.s32 	%p17, %r329, 0;
	mov.f32 	%f159, 0f00000000;
	sub.f32 	%f160, %f159, %f158;
	selp.f32 	%f161, %f158, %f160, %p17;
	mul.f32 	%f162, %f161, 0f3727C5AC;
	fma.rn.f32 	%f13, %f7, 0f3F800054, %f162;
	mul.f32 	%f163, %f13, 0f3F22F983;
	cvt.rni.s32.f32 	%r719, %f163;
	cvt.rn.f32.s32 	%f164, %r719;
	fma.rn.f32 	%f165, %f164, 0fBFC90FDA, %f13;
	fma.rn.f32 	%f166, %f164, 0fB3A22168, %f165;
	fma.rn.f32 	%f544, %f164, 0fA7C234C5, %f166;
	abs.f32 	%f15, %f13;
	setp.ltu.f32 	%p18, %f15, 0f47CE4780;
	@%p18 bra 	$L__BB0_25;
	setp.eq.f32 	%p19, %f15, 0f7F800000;
	@%p19 bra 	$L__BB0_24;
	mov.b32 	%r31, %f13;
	shl.b32 	%r331, %r31, 8;
	or.b32  	%r32, %r331, -2147483648;
	mov.b64 	%rd319, 0;
	mov.b32 	%r716, 0;
	mov.u64 	%rd317, __cudart_i2opi_f;
	mov.u64 	%rd318, %rd1;
$L__BB0_20:
	.pragma "nounroll";
	ld.global.nc.u32 	%r332, [%rd317];
	mad.wide.u32 	%rd166, %r332, %r32, %rd319;
	shr.u64 	%rd319, %rd166, 32;
	st.local.u32 	[%rd318], %rd166;
	add.s32 	%r716, %r716, 1;
	add.s64 	%rd318, %rd318, 4;
	add.s64 	%rd317, %rd317, 4;
	setp.ne.s32 	%p20, %r716, 6;
	@%p20 bra 	$L__BB0_20;
	shr.u32 	%r333, %r31, 23;
	st.local.u32 	[%rd1+24], %rd319;
	and.b32  	%r35, %r333, 31;
	and.b32  	%r334, %r333, 224;
	add.s32 	%r335, %r334, -128;
	shr.u32 	%r336, %r335, 5;
	mul.wide.u32 	%rd167, %r336, 4;
	sub.s64 	%rd22, %rd1, %rd167;
	ld.local.u32 	%r717, [%rd22+24];
	ld.local.u32 	%r718, [%rd22+20];
	setp.eq.s32 	%p21, %r35, 0;
	@%p21 bra 	$L__BB0_23;
	shf.l.wrap.b32 	%r717, %r718, %r717, %r35;
	ld.local.u32 	%r337, [%rd22+16];
	shf.l.wrap.b32 	%r718, %r337, %r718, %r35;
$L__BB0_23:
	shr.u32 	%r338, %r717, 30;
	shf.l.wrap.b32 	%r339, %r718, %r717, 2;
	shl.b32 	%r340, %r718, 2;
	shr.u32 	%r341, %r339, 31;
	add.s32 	%r342, %r341, %r338;
	neg.s32 	%r343, %r342;
	setp.lt.s32 	%p22, %r31, 0;
	selp.b32 	%r719, %r343, %r342, %p22;
	xor.b32  	%r344, %r339, %r31;
	shr.s32 	%r345, %r339, 31;
	xor.b32  	%r346, %r345, %r339;
	xor.b32  	%r347, %r345, %r340;
	cvt.u64.u32 	%rd168, %r346;
	shl.b64 	%rd169, %rd168, 32;
	cvt.u64.u32 	%rd170, %r347;
	or.b64  	%rd171, %rd169, %rd170;
	cvt.rn.f64.s64 	%fd5, %rd171;
	mul.f64 	%fd6, %fd5, 0d3BF921FB54442D19;
	cvt.rn.f32.f64 	%f167, %fd6;
	neg.f32 	%f168, %f167;
	setp.lt.s32 	%p23, %r344, 0;
	selp.f32 	%f544, %f168, %f167, %p23;
	bra.uni 	$L__BB0_25;
$L__BB0_24:
	mov.f32 	%f169, 0f00000000;
	mul.rn.f32 	%f544, %f13, %f169;
	mov.b32 	%r719, 0;
$L__BB0_25:
	mul.rn.f32 	%f170, %f544, %f544;
	and.b32  	%r349, %r719, 1;
	setp.eq.b32 	%p24, %r349, 1;
	selp.f32 	%f171, 0f3F800000, %f544, %p24;
	fma.rn.f32 	%f172, %f170, %f171, 0f00000000;
	fma.rn.f32 	%f173, %f170, 0f37CBAC00, 0fBAB607ED;
	selp.f32 	%f174, %f173, 0fB94D4153, %p24;
	selp.f32 	%f175, 0f3D2AAABB, 0f3C0885E4, %p24;
	fma.rn.f32 	%f176, %f174, %f170, %f175;
	selp.f32 	%f177, 0fBEFFFFFF, 0fBE2AAAA8, %p24;
	fma.rn.f32 	%f178, %f176, %f170, %f177;
	fma.rn.f32 	%f179, %f178, %f172, %f171;
	and.b32  	%r350, %r719, 2;
	setp.eq.s32 	%p25, %r350, 0;
	mov.f32 	%f180, 0f00000000;
	sub.f32 	%f181, %f180, %f179;
	selp.f32 	%f182, %f179, %f181, %p25;
	mul.f32 	%f183, %f182, 0f3727C5AC;
	fma.rn.f32 	%f19, %f13, 0f3F800054, %f183;
	mul.f32 	%f184, %f19, 0f3F22F983;
	cvt.rni.s32.f32 	%r723, %f184;
	cvt.rn.f32.s32 	%f185, %r723;
	fma.rn.f32 	%f186, %f185, 0fBFC90FDA, %f19;
	fma.rn.f32 	%f187, %f185, 0fB3A22168, %f186;
	fma.rn.f32 	%f545, %f185, 0fA7C234C5, %f187;
	abs.f32 	%f21, %f19;
	setp.ltu.f32 	%p26, %f21, 0f47CE4780;
	@%p26 bra 	$L__BB0_33;
	setp.eq.f32 	%p27, %f21, 0f7F800000;
	@%p27 bra 	$L__BB0_32;
	mov.b32 	%r45, %f19;
	shl.b32 	%r352, %r45, 8;
	or.b32  	%r46, %r352, -2147483648;
	mov.b64 	%rd322, 0;
	mov.b32 	%r720, 0;
	mov.u64 	%rd320, __cudart_i2opi_f;
	mov.u64 	%rd321, %rd1;
$L__BB0_28:
	.pragma "nounroll";
	ld.global.nc.u32 	%r353, [%rd320];
	mad.wide.u32 	%rd174, %r353, %r46, %rd322;
	shr.u64 	%rd322, %rd174, 32;
	st.local.u32 	[%rd321], %rd174;
	add.s32 	%r720, %r720, 1;
	add.s64 	%rd321, %rd321, 4;
	add.s64 	%rd320, %rd320, 4;
	setp.ne.s32 	%p28, %r720, 6;
	@%p28 bra 	$L__BB0_28;
	shr.u32 	%r354, %r45, 23;
	st.local.u32 	[%rd1+24], %rd322;
	and.b32  	%r49, %r354, 31;
	and.b32  	%r355, %r354, 224;
	add.s32 	%r356, %r355, -128;
	shr.u32 	%r357, %r356, 5;
	mul.wide.u32 	%rd175, %r357, 4;
	sub.s64 	%rd29, %rd1, %rd175;
	ld.local.u32 	%r721, [%rd29+24];
	ld.local.u32 	%r722, [%rd29+20];
	setp.eq.s32 	%p29, %r49, 0;
	@%p29 bra 	$L__BB0_31;
	shf.l.wrap.b32 	%r721, %r722, %r721, %r49;
	ld.local.u32 	%r358, [%rd29+16];
	shf.l.wrap.b32 	%r722, %r358, %r722, %r49;
$L__BB0_31:
	shr.u32 	%r359, %r721, 30;
	shf.l.wrap.b32 	%r360, %r722, %r721, 2;
	shl.b32 	%r361, %r722, 2;
	shr.u32 	%r362, %r360, 31;
	add.s32 	%r363, %r362, %r359;
	neg.s32 	%r364, %r363;
	setp.lt.s32 	%p30, %r45, 0;
	selp.b32 	%r723, %r364, %r363, %p30;
	xor.b32  	%r365, %r360, %r45;
	shr.s32 	%r366, %r360, 31;
	xor.b32  	%r367, %r366, %r360;
	xor.b32  	%r368, %r366, %r361;
	cvt.u64.u32 	%rd176, %r367;
	shl.b64 	%rd177, %rd176, 32;
	cvt.u64.u32 	%rd178, %r368;
	or.b64  	%rd179, %rd177, %rd178;
	cvt.rn.f64.s64 	%fd7, %rd179;
	mul.f64 	%fd8, %fd7, 0d3BF921FB54442D19;
	cvt.rn.f32.f64 	%f188, %fd8;
	neg.f32 	%f189, %f188;
	setp.lt.s32 	%p31, %r365, 0;
	selp.f32 	%f545, %f189, %f188, %p31;
	bra.uni 	$L__BB0_33;
$L__BB0_32:
	mov.f32 	%f190, 0f00000000;
	mul.rn.f32 	%f545, %f19, %f190;
	mov.b32 	%r723, 0;
$L__BB0_33:
	mul.rn.f32 	%f191, %f545, %f545;
	and.b32  	%r370, %r723, 1;
	setp.eq.b32 	%p32, %r370, 1;
	selp.f32 	%f192, 0f3F800000, %f545, %p32;
	fma.rn.f32 	%f193, %f191, %f192, 0f00000000;
	fma.rn.f32 	%f194, %f191, 0f37CBAC00, 0fBAB607ED;
	selp.f32 	%f195, %f194, 0fB94D4153, %p32;
	selp.f32 	%f196, 0f3D2AAABB, 0f3C0885E4, %p32;
	fma.rn.f32 	%f197, %f195, %f191, %f196;
	selp.f32 	%f198, 0fBEFFFFFF, 0fBE2AAAA8, %p32;
	fma.rn.f32 	%f199, %f197, %f191, %f198;
	fma.rn.f32 	%f200, %f199, %f193, %f192;
	and.b32  	%r371, %r723, 2;
	setp.eq.s32 	%p33, %r371, 0;
	mov.f32 	%f201, 0f00000000;
	sub.f32 	%f202, %f201, %f200;
	selp.f32 	%f203, %f200, %f202, %p33;
	mul.f32 	%f204, %f203, 0f3727C5AC;
	fma.rn.f32 	%f25, %f19, 0f3F800054, %f204;
	mul.f32 	%f205, %f25, 0f3F22F983;
	cvt.rni.s32.f32 	%r727, %f205;
	cvt.rn.f32.s32 	%f206, %r727;
	fma.rn.f32 	%f207, %f206, 0fBFC90FDA, %f25;
	fma.rn.f32 	%f208, %f206, 0fB3A22168, %f207;
	fma.rn.f32 	%f546, %f206, 0fA7C234C5, %f208;
	abs.f32 	%f27, %f25;
	setp.ltu.f32 	%p34, %f27, 0f47CE4780;
	@%p34 bra 	$L__BB0_41;
	setp.eq.f32 	%p35, %f27, 0f7F800000;
	@%p35 bra 	$L__BB0_40;
	mov.b32 	%r59, %f25;
	shl.b32 	%r373, %r59, 8;
	or.b32  	%r60, %r373, -2147483648;
	mov.b64 	%rd325, 0;
	mov.b32 	%r724, 0;
	mov.u64 	%rd323, __cudart_i2opi_f;
	mov.u64 	%rd324, %rd1;
$L__BB0_36:
	.pragma "nounroll";
	ld.global.nc.u32 	%r374, [%rd323];
	mad.wide.u32 	%rd182, %r374, %r60, %rd325;
	shr.u64 	%rd325, %rd182, 32;
	st.local.u32 	[%rd324], %rd182;
	add.s32 	%r724, %r724, 1;
	add.s64 	%rd324, %rd324, 4;
	add.s64 	%rd323, %rd323, 4;
	setp.ne.s32 	%p36, %r724, 6;
	@%p36 bra 	$L__BB0_36;
	shr.u32 	%r375, %r59, 23;
	st.local.u32 	[%rd1+24], %rd325;
	and.b32  	%r63, %r375, 31;
	and.b32  	%r376, %r375, 224;
	add.s32 	%r377, %r376, -128;
	shr.u32 	%r378, %r377, 5;
	mul.wide.u32 	%rd183, %r378, 4;
	sub.s64 	%rd36, %rd1, %rd183;
	ld.local.u32 	%r725, [%rd36+24];
	ld.local.u32 	%r726, [%rd36+20];
	setp.eq.s32 	%p37, %r63, 0;
	@%p37 bra 	$L__BB0_39;
	shf.l.wrap.b32 	%r725, %r726, %r725, %r63;
	ld.local.u32 	%r379, [%rd36+16];
	shf.l.wrap.b32 	%r726, %r379, %r726, %r63;
$L__BB0_39:
	shr.u32 	%r380, %r725, 30;
	shf.l.wrap.b32 	%r381, %r726, %r725, 2;
	shl.b32 	%r382, %r726, 2;
	shr.u32 	%r383, %r381, 31;
	add.s32 	%r384, %r383, %r380;
	neg.s32 	%r385, %r384;
	setp.lt.s32 	%p38, %r59, 0;
	selp.b32 	%r727, %r385, %r384, %p38;
	xor.b32  	%r386, %r381, %r59;
	shr.s32 	%r387, %r381, 31;
	xor.b32  	%r388, %r387, %r381;
	xor.b32  	%r389, %r387, %r382;
	cvt.u64.u32 	%rd184, %r388;
	shl.b64 	%rd185, %rd184, 32;
	cvt.u64.u32 	%rd186, %r389;
	or.b64  	%rd187, %rd185, %rd186;
	cvt.rn.f64.s64 	%fd9, %rd187;
	mul.f64 	%fd10, %fd9, 0d3BF921FB54442D19;
	cvt.rn.f32.f64 	%f209, %fd10;
	neg.f32 	%f210, %f209;
	setp.lt.s32 	%p39, %r386, 0;
	selp.f32 	%f546, %f210, %f209, %p39;
	bra.uni 	$L__BB0_41;
$L__BB0_40:
	mov.f32 	%f211, 0f00000000;
	mul.rn.f32 	%f546, %f25, %f211;
	mov.b32 	%r727, 0;
$L__BB0_41:
	mul.rn.f32 	%f212, %f546, %f546;
	and.b32  	%r391, %r727, 1;
	setp.eq.b32 	%p40, %r391, 1;
	selp.f32 	%f213, 0f3F800000, %f546, %p40;
	fma.rn.f32 	%f214, %f212, %f213, 0f00000000;
	fma.rn.f32 	%f215, %f212, 0f37CBAC00, 0fBAB607ED;
	selp.f32 	%f216, %f215, 0fB94D4153, %p40;
	selp.f32 	%f217, 0f3D2AAABB, 0f3C0885E4, %p40;
	fma.rn.f32 	%f218, %f216, %f212, %f217;
	selp.f32 	%f219, 0fBEFFFFFF, 0fBE2AAAA8, %p40;
	fma.rn.f32 	%f220, %f218, %f212, %f219;
	fma.rn.f32 	%f221, %f220, %f214, %f213;
	and.b32  	%r392, %r727, 2;
	setp.eq.s32 	%p41, %r392, 0;
	mov.f32 	%f222, 0f00000000;
	sub.f32 	%f223, %f222, %f221;
	selp.f32 	%f224, %f221, %f223, %p41;
	mul.f32 	%f225, %f224, 0f3727C5AC;
	fma.rn.f32 	%f31, %f25, 0f3F800054, %f225;
	mul.f32 	%f226, %f31, 0f3F22F983;
	cvt.rni.s32.f32 	%r731, %f226;
	cvt.rn.f32.s32 	%f227, %r731;
	fma.rn.f32 	%f228, %f227, 0fBFC90FDA, %f31;
	fma.rn.f32 	%f229, %f227, 0fB3A22168, %f228;
	fma.rn.f32 	%f547, %f227, 0fA7C234C5, %f229;
	abs.f32 	%f33, %f31;
	setp.ltu.f32 	%p42, %f33, 0f47CE4780;
	@%p42 bra 	$L__BB0_49;
	setp.eq.f32 	%p43, %f33, 0f7F800000;
	@%p43 bra 	$L__BB0_48;
	mov.b32 	%r73, %f31;
	shl.b32 	%r394, %r73, 8;
	or.b32  	%r74, %r394, -2147483648;
	mov.b64 	%rd328, 0;
	mov.b32 	%r728, 0;
	mov.u64 	%rd326, __cudart_i2opi_f;
	mov.u64 	%rd327, %rd1;
$L__BB0_44:
	.pragma "nounroll";
	ld.global.nc.u32 	%r395, [%rd326];
	mad.wide.u32 	%rd190, %r395, %r74, %rd328;
	shr.u64 	%rd328, %rd190, 32;
	st.local.u32 	[%rd327], %rd190;
	add.s32 	%r728, %r728, 1;
	add.s64 	%rd327, %rd327, 4;
	add.s64 	%rd326, %rd326, 4;
	setp.ne.s32 	%p44, %r728, 6;
	@%p44 bra 	$L__BB0_44;
	shr.u32 	%r396, %r73, 23;
	st.local.u32 	[%rd1+24], %rd328;
	and.b32  	%r77, %r396, 31;
	and.b32  	%r397, %r396, 224;
	add.s32 	%r398, %r397, -128;
	shr.u32 	%r399, %r398, 5;
	mul.wide.u32 	%rd191, %r399, 4;
	sub.s64 	%rd43, %rd1, %rd191;
	ld.local.u32 	%r729, [%rd43+24];
	ld.local.u32 	%r730, [%rd43+20];
	setp.eq.s32 	%p45, %r77, 0;
	@%p45 bra 	$L__BB0_47;
	shf.l.wrap.b32 	%r729, %r730, %r729, %r77;
	ld.local.u32 	%r400, [%rd43+16];
	shf.l.wrap.b32 	%r730, %r400, %r730, %r77;
$L__BB0_47:
	shr.u32 	%r401, %r729, 30;
	shf.l.wrap.b32 	%r402, %r730, %r729, 2;
	shl.b32 	%r403, %r730, 2;
	shr.u32 	%r404, %r402, 31;
	add.s32 	%r405, %r404, %r401;
	neg.s32 	%r406, %r405;
	setp.lt.s32 	%p46, %r73, 0;
	selp.b32 	%r731, %r406, %r405, %p46;
	xor.b32  	%r407, %r402, %r73;
	shr.s32 	%r408, %r402, 31;
	xor.b32  	%r409, %r408, %r402;
	xor.b32  	%r410, %r408, %r403;
	cvt.u64.u32 	%rd192, %r409;
	shl.b64 	%rd193, %rd192, 32;
	cvt.u64.u32 	%rd194, %r410;
	or.b64  	%rd195, %rd193, %rd194;
	cvt.rn.f64.s64 	%fd11, %rd195;
	mul.f64 	%fd12, %fd11, 0d3BF921FB54442D19;
	cvt.rn.f32.f64 	%f230, %fd12;
	neg.f32 	%f231, %f230;
	setp.lt.s32 	%p47, %r407, 0;
	selp.f32 	%f547, %f231, %f230, %p47;
	bra.uni 	$L__BB0_49;
$L__BB0_48:
	mov.f32 	%f232, 0f00000000;
	mul.rn.f32 	%f547, %f31, %f232;
	mov.b32 	%r731, 0;
$L__BB0_49:
	mul.rn.f32 	%f233, %f547, %f547;
	and.b32  	%r412, %r731, 1;
	setp.eq.b32 	%p48, %r412, 1;
	selp.f32 	%f234, 0f3F800000, %f547, %p48;
	fma.rn.f32 	%f235, %f233, %f234, 0f00000000;
	fma.rn.f32 	%f236, %f233, 0f37CBAC00, 0fBAB607ED;
	selp.f32 	%f237, %f236, 0fB94D4153, %p48;
	selp.f32 	%f238, 0f3D2AAABB, 0f3C0885E4, %p48;
	fma.rn.f32 	%f239, %f237, %f233, %f238;
	selp.f32 	%f240, 0fBEFFFFFF, 0fBE2AAAA8, %p48;
	fma.rn.f32 	%f241, %f239, %f233, %f240;
	fma.rn.f32 	%f242, %f241, %f235, %f234;
	and.b32  	%r413, %r731, 2;
	setp.eq.s32 	%p49, %r413, 0;
	mov.f32 	%f243, 0f00000000;
	sub.f32 	%f244, %f243, %f242;
	selp.f32 	%f245, %f242, %f244, %p49;
	mul.f32 	%f246, %f245, 0f3727C5AC;
	fma.rn.f32 	%f37, %f31, 0f3F800054, %f246;
	mul.f32 	%f247, %f37, 0f3F22F983;
	cvt.rni.s32.f32 	%r735, %f247;
	cvt.rn.f32.s32 	%f248, %r735;
	fma.rn.f32 	%f249, %f248, 0fBFC90FDA, %f37;
	fma.rn.f32 	%f250, %f248, 0fB3A22168, %f249;
	fma.rn.f32 	%f548, %f248, 0fA7C234C5, %f250;
	abs.f32 	%f39, %f37;
	setp.ltu.f32 	%p50, %f39, 0f47CE4780;
	@%p50 bra 	$L__BB0_57;
	setp.eq.f32 	%p51, %f39, 0f7F800000;
	@%p51 bra 	$L__BB0_56;
	mov.b32 	%r87, %f37;
	shl.b32 	%r415, %r87, 8;
	or.b32  	%r88, %r415, -2147483648;
	mov.b64 	%rd331, 0;
	mov.b32 	%r732, 0;
	mov.u64 	%rd329, __cudart_i2opi_f;
	mov.u64 	%rd330, %rd1;
$L__BB0_52:
	.pragma "nounroll";
	ld.global.nc.u32 	%r416, [%rd329];
	mad.wide.u32 	%rd198, %r416, %r88, %rd331;
	shr.u64 	%rd331, %rd198, 32;
	st.local.u32 	[%rd330], %rd198;
	add.s32 	%r732, %r732, 1;
	add.s64 	%rd330, %rd330, 4;
	add.s64 	%rd329, %rd329, 4;
	setp.ne.s32 	%p52, %r732, 6;
	@%p52 bra 	$L__BB0_52;
	shr.u32 	%r417, %r87, 23;
	st.local.u32 	[%rd1+24], %rd331;
	and.b32  	%r91, %r417, 31;
	and.b32  	%r418, %r417, 224;
	add.s32 	%r419, %r418, -128;
	shr.u32 	%r420, %r419, 5;
	mul.wide.u32 	%rd199, %r420, 4;
	sub.s64 	%rd50, %rd1, %rd199;
	ld.local.u32 	%r733, [%rd50+24];
	ld.local.u32 	%r734, [%rd50+20];
	setp.eq.s32 	%p53, %r91, 0;
	@%p53 bra 	$L__BB0_55;
	shf.l.wrap.b32 	%r733, %r734, %r733, %r91;
	ld.local.u32 	%r421, [%rd50+16];
	shf.l.wrap.b32 	%r734, %r421, %r734, %r91;
$L__BB0_55:
	shr.u32 	%r422, %r733, 30;
	shf.l.wrap.b32 	%r423, %r734, %r733, 2;
	shl.b32 	%r424, %r734, 2;
	shr.u32 	%r425, %r423, 31;
	add.s32 	%r426, %r425, %r422;
	neg.s32 	%r427, %r426;
	setp.lt.s32 	%p54, %r87, 0;
	selp.b32 	%r735, %r427, %r426, %p54;
	xor.b32  	%r428, %r423, %r87;
	shr.s32 	%r429, %r423, 31;
	xor.b32  	%r430, %r429, %r423;
	xor.b32  	%r431, %r429, %r424;
	cvt.u64.u32 	%rd200, %r430;
	shl.b64 	%rd201, %rd200, 32;
	cvt.u64.u32 	%rd202, %r431;
	or.b64  	%rd203, %rd201, %rd202;
	cvt.rn.f64.s64 	%fd13, %rd203;
	mul.f64 	%fd14, %fd13, 0d3BF921FB54442D19;
	cvt.rn.f32.f64 	%f251, %fd14;
	neg.f32 	%f252, %f251;
	setp.lt.s32 	%p55, %r428, 0;
	selp.f32 	%f548, %f252, %f251, %p55;
	bra.uni 	$L__BB0_57;
$L__BB0_56:
	mov.f32 	%f253, 0f00000000;
	mul.rn.f32 	%f548, %f37, %f253;
	mov.b32 	%r735, 0;
$L__BB0_57:
	mul.rn.f32 	%f254, %f548, %f548;
	and.b32  	%r433, %r735, 1;
	setp.eq.b32 	%p56, %r433, 1;
	selp.f32 	%f255, 0f3F800000, %f548, %p56;
	fma.rn.f32 	%f256, %f254, %f255, 0f00000000;
	fma.rn.f32 	%f257, %f254, 0f37CBAC00, 0fBAB607ED;
	selp.f32 	%f258, %f257, 0fB94D4153, %p56;
	selp.f32 	%f259, 0f3D2AAABB, 0f3C0885E4, %p56;
	fma.rn.f32 	%f260, %f258, %f254, %f259;
	selp.f32 	%f261, 0fBEFFFFFF, 0fBE2AAAA8, %p56;
	fma.rn.f32 	%f262, %f260, %f254, %f261;
	fma.rn.f32 	%f263, %f262, %f256, %f255;
	and.b32  	%r434, %r735, 2;
	setp.eq.s32 	%p57, %r434, 0;
	mov.f32 	%f264, 0f00000000;
	sub.f32 	%f265, %f264, %f263;
	selp.f32 	%f266, %f263, %f265, %p57;
	mul.f32 	%f267, %f266, 0f3727C5AC;
	fma.rn.f32 	%f43, %f37, 0f3F800054, %f267;
	mul.f32 	%f268, %f43, 0f3F22F983;
	cvt.rni.s32.f32 	%r739, %f268;
	cvt.rn.f32.s32 	%f269, %r739;
	fma.rn.f32 	%f270, %f269, 0fBFC90FDA, %f43;
	fma.rn.f32 	%f271, %f269, 0fB3A22168, %f270;
	fma.rn.f32 	%f549, %f269, 0fA7C234C5, %f271;
	abs.f32 	%f45, %f43;
	setp.ltu.f32 	%p58, %f45, 0f47CE4780;
	@%p58 bra 	$L__BB0_65;
	setp.eq.f32 	%p59, %f45, 0f7F800000;
	@%p59 bra 	$L__BB0_64;
	mov.b32 	%r101, %f43;
	shl.b32 	%r436, %r101, 8;
	or.b32  	%r102, %r436, -2147483648;
	mov.b64 	%rd334, 0;
	mov.b32 	%r736, 0;
	mov.u64 	%rd332, __cudart_i2opi_f;
	mov.u64 	%rd333, %rd1;
$L__BB0_60:
	.pragma "nounroll";
	ld.global.nc.u32 	%r437, [%rd332];
	mad.wide.u32 	%rd206, %r437, %r102, %rd334;
	shr.u64 	%rd334, %rd206, 32;
	st.local.u32 	[%rd333], %rd206;
	add.s32 	%r736, %r736, 1;
	add.s64 	%rd333, %rd333, 4;
	add.s64 	%rd332, %rd332, 4;
	setp.ne.s32 	%p60, %r736, 6;
	@%p60 bra 	$L__BB0_60;
	shr.u32 	%r438, %r101, 23;
	st.local.u32 	[%rd1+24], %rd334;
	and.b32  	%r105, %r438, 31;
	and.b32  	%r439, %r438, 224;
	add.s32 	%r440, %r439, -128;
	shr.u32 	%r441, %r440, 5;
	mul.wide.u32 	%rd207, %r441, 4;
	sub.s64 	%rd57, %rd1, %rd207;
	ld.local.u32 	%r737, [%rd57+24];
	ld.local.u32 	%r738, [%rd57+20];
	setp.eq.s32 	%p61, %r105, 0;
	@%p61 bra 	$L__BB0_63;
	shf.l.wrap.b32 	%r737, %r738, %r737, %r105;
	ld.local.u32 	%r442, [%rd57+16];
	shf.l.wrap.b32 	%r738, %r442, %r738, %r105;
$L__BB0_63:
	shr.u32 	%r443, %r737, 30;
	shf.l.wrap.b32 	%r444, %r738, %r737, 2;
	shl.b32 	%r445, %r738, 2;
	shr.u32 	%r446, %r444, 31;
	add.s32 	%r447, %r446, %r443;
	neg.s32 	%r448, %r447;
	setp.lt.s32 	%p62, %r101, 0;
	selp.b32 	%r739, %r448, %r447, %p62;
	xor.b32  	%r449, %r444, %r101;
	shr.s32 	%r450, %r444, 31;
	xor.b32  	%r451, %r450, %r444;
	xor.b32  	%r452, %r450, %r445;
	cvt.u64.u32 	%rd208, %r451;
	shl.b64 	%rd209, %rd208, 32;
	cvt.u64.u32 	%rd210, %r452;
	or.b64  	%rd211, %rd209, %rd210;
	cvt.rn.f64.s64 	%fd15, %rd211;
	mul.f64 	%fd16, %fd15, 0d3BF921FB54442D19;
	cvt.rn.f32.f64 	%f272, %fd16;
	neg.f32 	%f273, %f272;
	setp.lt.s32 	%p63, %r449, 0;
	selp.f32 	%f549, %f273, %f272, %p63;
	bra.uni 	$L__BB0_65;
$L__BB0_64:
	mov.f32 	%f274, 0f00000000;
	mul.rn.f32 	%f549, %f43, %f274;
	mov.b32 	%r739, 0;
$L__BB0_65:
	mul.rn.f32 	%f275, %f549, %f549;
	and.b32  	%r454, %r739, 1;
	setp.eq.b32 	%p64, %r454, 1;
	selp.f32 	%f276, 0f3F800000, %f549, %p64;
	fma.rn.f32 	%f277, %f275, %f276, 0f00000000;
	fma.rn.f32 	%f278, %f275, 0f37CBAC00, 0fBAB607ED;
	selp.f32 	%f279, %f278, 0fB94D4153, %p64;
	selp.f32 	%f280, 0f3D2AAABB, 0f3C0885E4, %p64;
	fma.rn.f32 	%f281, %f279, %f275, %f280;
	selp.f32 	%f282, 0fBEFFFFFF, 0fBE2AAAA8, %p64;
	fma.rn.f32 	%f283, %f281, %f275, %f282;
	fma.rn.f32 	%f284, %f283, %f277, %f276;
	and.b32  	%r455, %r739, 2;
	setp.eq.s32 	%p65, %r455, 0;
	mov.f32 	%f285, 0f00000000;
	sub.f32 	%f286, %f285, %f284;
	selp.f32 	%f287, %f284, %f286, %p65;
	mul.f32 	%f288, %f287, 0f3727C5AC;
	fma.rn.f32 	%f49, %f43, 0f3F800054, %f288;
	mul.f32 	%f289, %f49, 0f3F22F983;
	cvt.rni.s32.f32 	%r743, %f289;
	cvt.rn.f32.s32 	%f290, %r743;
	fma.rn.f32 	%f291, %f290, 0fBFC90FDA, %f49;
	fma.rn.f32 	%f292, %f290, 0fB3A22168, %f291;
	fma.rn.f32 	%f550, %f290, 0fA7C234C5, %f292;
	abs.f32 	%f51, %f49;
	setp.ltu.f32 	%p66, %f51, 0f47CE4780;
	@%p66 bra 	$L__BB0_73;
	setp.eq.f32 	%p67, %f51, 0f7F800000;
	@%p67 bra 	$L__BB0_72;
	mov.b32 	%r115, %f49;
	shl.b32 	%r457, %r115, 8;
	or.b32  	%r116, %r457, -2147483648;
	mov.b64 	%rd337, 0;
	mov.b32 	%r740, 0;
	mov.u64 	%rd335, __cudart_i2opi_f;
	mov.u64 	%rd336, %rd1;
$L__BB0_68:
	.pragma "nounroll";
	ld.global.nc.u32 	%r458, [%rd335];
	mad.wide.u32 	%rd214, %r458, %r116, %rd337;
	shr.u64 	%rd337, %rd214, 32;
	st.local.u32 	[%rd336], %rd214;
	add.s32 	%r740, %r740, 1;
	add.s64 	%rd336, %rd336, 4;
	add.s64 	%rd335, %rd335, 4;
	setp.ne.s32 	%p68, %r740, 6;
	@%p68 bra 	$L__BB0_68;
	shr.u32 	%r459, %r115, 23;
	st.local.u32 	[%rd1+24], %rd337;
	and.b32  	%r119, %r459, 31;
	and.b32  	%r460, %r459, 224;
	add.s32 	%r461, %r460, -128;
	shr.u32 	%r462, %r461, 5;
	mul.wide.u32 	%rd215, %r462, 4;
	sub.s64 	%rd64, %rd1, %rd215;
	ld.local.u32 	%r741, [%rd64+24];
	ld.local.u32 	%r742, [%rd64+20];
	setp.eq.s32 	%p69, %r119, 0;
	@%p69 bra 	$L__BB0_71;
	shf.l.wrap.b32 	%r741, %r742, %r741, %r119;
	ld.local.u32 	%r463, [%rd64+16];
	shf.l.wrap.b32 	%r742, %r463, %r742, %r119;
$L__BB0_71:
	shr.u32 	%r464, %r741, 30;
	shf.l.wrap.b32 	%r465, %r742, %r741, 2;
	shl.b32 	%r466, %r742, 2;
	shr.u32 	%r467, %r465, 31;
	add.s32 	%r468, %r467, %r464;
	neg.s32 	%r469, %r468;
	setp.lt.s32 	%p70, %r115, 0;
	selp.b32 	%r743, %r469, %r468, %p70;
	xor.b32  	%r470, %r465, %r115;
	shr.s32 	%r471, %r465, 31;
	xor.b32  	%r472, %r471, %r465;
	xor.b32  	%r473, %r471, %r466;
	cvt.u64.u32 	%rd216, %r472;
	shl.b64 	%rd217, %rd216, 32;
	cvt.u64.u32 	%rd218, %r473;
	or.b64  	%rd219, %rd217, %rd218;
	cvt.rn.f64.s64 	%fd17, %rd219;
	mul.f64 	%fd18, %fd17, 0d3BF921FB54442D19;
	cvt.rn.f32.f64 	%f293, %fd18;
	neg.f32 	%f294, %f293;
	setp.lt.s32 	%p71, %r470, 0;
	selp.f32 	%f550, %f294, %f293, %p71;
	bra.uni 	$L__BB0_73;
$L__BB0_72:
	mov.f32 	%f295, 0f00000000;
	mul.rn.f32 	%f550, %f49, %f295;
	mov.b32 	%r743, 0;
$L__BB0_73:
	mul.rn.f32 	%f296, %f550, %f550;
	and.b32  	%r475, %r743, 1;
	setp.eq.b32 	%p72, %r475, 1;
	selp.f32 	%f297, 0f3F800000, %f550, %p72;
	fma.rn.f32 	%f298, %f296, %f297, 0f00000000;
	fma.rn.f32 	%f299, %f296, 0f37CBAC00, 0fBAB607ED;
	selp.f32 	%f300, %f299, 0fB94D4153, %p72;
	selp.f32 	%f301, 0f3D2AAABB, 0f3C0885E4, %p72;
	fma.rn.f32 	%f302, %f300, %f296, %f301;
	selp.f32 	%f303, 0fBEFFFFFF, 0fBE2AAAA8, %p72;
	fma.rn.f32 	%f304, %f302, %f296, %f303;
	fma.rn.f32 	%f305, %f304, %f298, %f297;
	and.b32  	%r476, %r743, 2;
	setp.eq.s32 	%p73, %r476, 0;
	mov.f32 	%f306, 0f00000000;
	sub.f32 	%f307, %f306, %f305;
	selp.f32 	%f308, %f305, %f307, %p73;
	mul.f32 	%f309, %f308, 0f3727C5AC;
	fma.rn.f32 	%f55, %f49, 0f3F800054, %f309;
	mul.f32 	%f310, %f55, 0f3F22F983;
	cvt.rni.s32.f32 	%r747, %f310;
	cvt.rn.f32.s32 	%f311, %r747;
	fma.rn.f32 	%f312, %f311, 0fBFC90FDA, %f55;
	fma.rn.f32 	%f313, %f311, 0fB3A22168, %f312;
	fma.rn.f32 	%f551, %f311, 0fA7C234C5, %f313;
	abs.f32 	%f57, %f55;
	setp.ltu.f32 	%p74, %f57, 0f47CE4780;
	@%p74 bra 	$L__BB0_81;
	setp.eq.f32 	%p75, %f57, 0f7F800000;
	@%p75 bra 	$L__BB0_80;
	mov.b32 	%r129, %f55;
	shl.b32 	%r478, %r129, 8;
	or.b32  	%r130, %r478, -2147483648;
	mov.b64 	%rd340, 0;
	mov.b32 	%r744, 0;
	mov.u64 	%rd338, __cudart_i2opi_f;
	mov.u64 	%rd339, %rd1;
$L__BB0_76:
	.pragma "nounroll";
	ld.global.nc.u32 	%r479, [%rd338];
	mad.wide.u32 	%rd222, %r479, %r130, %rd340;
	shr.u64 	%rd340, %rd222, 32;
	st.local.u32 	[%rd339], %rd222;
	add.s32 	%r744, %r744, 1;
	add.s64 	%rd339, %rd339, 4;
	add.s64 	%rd338, %rd338, 4;
	setp.ne.s32 	%p76, %r744, 6;
	@%p76 bra 	$L__BB0_76;
	shr.u32 	%r480, %r129, 23;
	st.local.u32 	[%rd1+24], %rd340;
	and.b32  	%r133, %r480, 31;
	and.b32  	%r481, %r480, 224;
	add.s32 	%r482, %r481, -128;
	shr.u32 	%r483, %r482, 5;
	mul.wide.u32 	%rd223, %r483, 4;
	sub.s64 	%rd71, %rd1, %rd223;
	ld.local.u32 	%r745, [%rd71+24];
	ld.local.u32 	%r746, [%rd71+20];
	setp.eq.s32 	%p77, %r133, 0;
	@%p77 bra 	$L__BB0_79;
	shf.l.wrap.b32 	%r745, %r746, %r745, %r133;
	ld.local.u32 	%r484, [%rd71+16];
	shf.l.wrap.b32 	%r746, %r484, %r746, %r133;
$L__BB0_79:
	shr.u32 	%r485, %r745, 30;
	shf.l.wrap.b32 	%r486, %r746, %r745, 2;
	shl.b32 	%r487, %r746, 2;
	shr.u32 	%r488, %r486, 31;
	add.s32 	%r489, %r488, %r485;
	neg.s32 	%r490, %r489;
	setp.lt.s32 	%p78, %r129, 0;
	selp.b32 	%r747, %r490, %r489, %p78;
	xor.b32  	%r491, %r486, %r129;
	shr.s32 	%r492, %r486, 31;
	xor.b32  	%r493, %r492, %r486;
	xor.b32  	%r494, %r492, %r487;
	cvt.u64.u32 	%rd224, %r493;
	shl.b64 	%rd225, %rd224, 32;
	cvt.u64.u32 	%rd226, %r494;
	or.b64  	%rd227, %rd225, %rd226;
	cvt.rn.f64.s64 	%fd19, %rd227;
	mul.f64 	%fd20, %fd19, 0d3BF921FB54442D19;
	cvt.rn.f32.f64 	%f314, %fd20;
	neg.f32 	%f315, %f314;
	setp.lt.s32 	%p79, %r491, 0;
	selp.f32 	%f551, %f315, %f314, %p79;
	bra.uni 	$L__BB0_81;
$L__BB0_80:
	mov.f32 	%f316, 0f00000000;
	mul.rn.f32 	%f551, %f55, %f316;
	mov.b32 	%r747, 0;
$L__BB0_81:
	mul.rn.f32 	%f317, %f551, %f551;
	and.b32  	%r496, %r747, 1;
	setp.eq.b32 	%p80, %r496, 1;
	selp.f32 	%f318, 0f3F800000, %f551, %p80;
	fma.rn.f32 	%f319, %f317, %f318, 0f00000000;
	fma.rn.f32 	%f320, %f317, 0f37CBAC00, 0fBAB607ED;
	selp.f32 	%f321, %f320, 0fB94D4153, %p80;
	selp.f32 	%f322, 0f3D2AAABB, 0f3C0885E4, %p80;
	fma.rn.f32 	%f323, %f321, %f317, %f322;
	selp.f32 	%f324, 0fBEFFFFFF, 0fBE2AAAA8, %p80;
	fma.rn.f32 	%f325, %f323, %f317, %f324;
	fma.rn.f32 	%f326, %f325, %f319, %f318;
	and.b32  	%r497, %r747, 2;
	setp.eq.s32 	%p81, %r497, 0;
	mov.f32 	%f327, 0f00000000;
	sub.f32 	%f328, %f327, %f326;
	selp.f32 	%f329, %f326, %f328, %p81;
	mul.f32 	%f330, %f329, 0f3727C5AC;
	fma.rn.f32 	%f61, %f55, 0f3F800054, %f330;
	mul.f32 	%f331, %f61, 0f3F22F983;
	cvt.rni.s32.f32 	%r751, %f331;
	cvt.rn.f32.s32 	%f332, %r751;
	fma.rn.f32 	%f333, %f332, 0fBFC90FDA, %f61;
	fma.rn.f32 	%f334, %f332, 0fB3A22168, %f333;
	fma.rn.f32 	%f552, %f332, 0fA7C234C5, %f334;
	abs.f32 	%f63, %f61;
	setp.ltu.f32 	%p82, %f63, 0f47CE4780;
	@%p82 bra 	$L__BB0_89;
	setp.eq.f32 	%p83, %f63, 0f7F800000;
	@%p83 bra 	$L__BB0_88;
	mov.b32 	%r143, %f61;
	shl.b32 	%r499, %r143, 8;
	or.b32  	%r144, %r499, -2147483648;
	mov.b64 	%rd343, 0;
	mov.b32 	%r748, 0;
	mov.u64 	%rd341, __cudart_i2opi_f;
	mov.u64 	%rd342, %rd1;
$L__BB0_84:
	.pragma "nounroll";
	ld.global.nc.u32 	%r500, [%rd341];
	mad.wide.u32 	%rd230, %r500, %r144, %rd343;
	shr.u64 	%rd343, %rd230, 32;
	st.local.u32 	[%rd342], %rd230;
	add.s32 	%r748, %r748, 1;
	add.s64 	%rd342, %rd342, 4;
	add.s64 	%rd341, %rd341, 4;
	setp.ne.s32 	%p84, %r748, 6;
	@%p84 bra 	$L__BB0_84;
	shr.u32 	%r501, %r143, 23;
	st.local.u32 	[%rd1+24], %rd343;
	and.b32  	%r147, %r501, 31;
	and.b32  	%r502, %r501, 224;
	add.s32 	%r503, %r502, -128;
	shr.u32 	%r504, %r503, 5;
	mul.wide.u32 	%rd231, %r504, 4;
	sub.s64 	%rd78, %rd1, %rd231;
	ld.local.u32 	%r749, [%rd78+24];
	ld.local.u32 	%r750, [%rd78+20];
	setp.eq.s32 	%p85, %r147, 0;
	@%p85 bra 	$L__BB0_87;
	shf.l.wrap.b32 	%r749, %r750, %r749, %r147;
	ld.local.u32 	%r505, [%rd78+16];
	shf.l.wrap.b32 	%r750, %r505, %r750, %r147;
$L__BB0_87:
	shr.u32 	%r506, %r749, 30;
	shf.l.wrap.b32 	%r507, %r750, %r749, 2;
	shl.b32 	%r508, %r750, 2;
	shr.u32 	%r509, %r507, 31;
	add.s32 	%r510, %r509, %r506;
	neg.s32 	%r511, %r510;
	setp.lt.s32 	%p86, %r143, 0;
	selp.b32 	%r751, %r511, %r510, %p86;
	xor.b32  	%r512, %r507, %r143;
	shr.s32 	%r513, %r507, 31;
	xor.b32  	%r514, %r513, %r507;
	xor.b32  	%r515, %r513, %r508;
	cvt.u64.u32 	%rd232, %r514;
	shl.b64 	%rd233, %rd232, 32;
	cvt.u64.u32 	%rd234, %r515;
	or.b64  	%rd235, %rd233, %rd234;
	cvt.rn.f64.s64 	%fd21, %rd235;
	mul.f64 	%fd22, %fd21, 0d3BF921FB54442D19;
	cvt.rn.f32.f64 	%f335, %fd22;
	neg.f32 	%f336, %f335;
	setp.lt.s32 	%p87, %r512, 0;
	selp.f32 	%f552, %f336, %f335, %p87;
	bra.uni 	$L__BB0_89;
$L__BB0_88:
	mov.f32 	%f337, 0f00000000;
	mul.rn.f32 	%f552, %f61, %f337;
	mov.b32 	%r751, 0;
$L__BB0_89:
	mul.rn.f32 	%f338, %f552, %f552;
	and.b32  	%r517, %r751, 1;
	setp.eq.b32 	%p88, %r517, 1;
	selp.f32 	%f339, 0f3F800000, %f552, %p88;
	fma.rn.f32 	%f340, %f338, %f339, 0f00000000;
	fma.rn.f32 	%f341, %f338, 0f37CBAC00, 0fBAB607ED;
	selp.f32 	%f342, %f341, 0fB94D4153, %p88;
	selp.f32 	%f343, 0f3D2AAABB, 0f3C0885E4, %p88;
	fma.rn.f32 	%f344, %f342, %f338, %f343;
	selp.f32 	%f345, 0fBEFFFFFF, 0fBE2AAAA8, %p88;
	fma.rn.f32 	%f346, %f344, %f338, %f345;
	fma.rn.f32 	%f347, %f346, %f340, %f339;
	and.b32  	%r518, %r751, 2;
	setp.eq.s32 	%p89, %r518, 0;
	mov.f32 	%f348, 0f00000000;
	sub.f32 	%f349, %f348, %f347;
	selp.f32 	%f350, %f347, %f349, %p89;
	mul.f32 	%f351, %f350, 0f3727C5AC;
	fma.rn.f32 	%f67, %f61, 0f3F800054, %f351;
	mul.f32 	%f352, %f67, 0f3F22F983;
	cvt.rni.s32.f32 	%r755, %f352;
	cvt.rn.f32.s32 	%f353, %r755;
	fma.rn.f32 	%f354, %f353, 0fBFC90FDA, %f67;
	fma.rn.f32 	%f355, %f353, 0fB3A22168, %f354;
	fma.rn.f32 	%f553, %f353, 0fA7C234C5, %f355;
	abs.f32 	%f69, %f67;
	setp.ltu.f32 	%p90, %f69, 0f47CE4780;
	@%p90 bra 	$L__BB0_97;
	setp.eq.f32 	%p91, %f69, 0f7F800000;
	@%p91 bra 	$L__BB0_96;
	mov.b32 	%r157, %f67;
	shl.b32 	%r520, %r157, 8;
	or.b32  	%r158, %r520, -2147483648;
	mov.b64 	%rd346, 0;
	mov.b32 	%r752, 0;
	mov.u64 	%rd344, __cudart_i2opi_f;
	mov.u64 	%rd345, %rd1;
$L__BB0_92:
	.pragma "nounroll";
	ld.global.nc.u32 	%r521, [%rd344];
	mad.wide.u32 	%rd238, %r521, %r158, %rd346;
	shr.u64 	%rd346, %rd238, 32;
	st.local.u32 	[%rd345], %rd238;
	add.s32 	%r752, %r752, 1;
	add.s64 	%rd345, %rd345, 4;
	add.s64 	%rd344, %rd344, 4;
	setp.ne.s32 	%p92, %r752, 6;
	@%p92 bra 	$L__BB0_92;
	shr.u32 	%r522, %r157, 23;
	st.local.u32 	[%rd1+24], %rd346;
	and.b32  	%r161, %r522, 31;
	and.b32  	%r523, %r522, 224;
	add.s32 	%r524, %r523, -128;
	shr.u32 	%r525, %r524, 5;
	mul.wide.u32 	%rd239, %r525, 4;
	sub.s64 	%rd85, %rd1, %rd239;
	ld.local.u32 	%r753, [%rd85+24];
	ld.local.u32 	%r754, [%rd85+20];
	setp.eq.s32 	%p93, %r161, 0;
	@%p93 bra 	$L__BB0_95;
	shf.l.wrap.b32 	%r753, %r754, %r753, %r161;
	ld.local.u32 	%r526, [%rd85+16];
	shf.l.wrap.b32 	%r754, %r526, %r754, %r161;
$L__BB0_95:
	shr.u32 	%r527, %r753, 30;
	shf.l.wrap.b32 	%r528, %r754, %r753, 2;
	shl.b32 	%r529, %r754, 2;
	shr.u32 	%r530, %r528, 31;
	add.s32 	%r531, %r530, %r527;
	neg.s32 	%r532, %r531;
	setp.lt.s32 	%p94, %r157, 0;
	selp.b32 	%r755, %r532, %r531, %p94;
	xor.b32  	%r533, %r528, %r157;
	shr.s32 	%r534, %r528, 31;
	xor.b32  	%r535, %r534, %r528;
	xor.b32  	%r536, %r534, %r529;
	cvt.u64.u32 	%rd240, %r535;
	shl.b64 	%rd241, %rd240, 32;
	cvt.u64.u32 	%rd242, %r536;
	or.b64  	%rd243, %rd241, %rd242;
	cvt.rn.f64.s64 	%fd23, %rd243;
	mul.f64 	%fd24, %fd23, 0d3BF921FB54442D19;
	cvt.rn.f32.f64 	%f356, %fd24;
	neg.f32 	%f357, %f356;
	setp.lt.s32 	%p95, %r533, 0;
	selp.f32 	%f553, %f357, %f356, %p95;
	bra.uni 	$L__BB0_97;
$L__BB0_96:
	mov.f32 	%f358, 0f00000000;
	mul.rn.f32 	%f553, %f67, %f358;
	mov.b32 	%r755, 0;
$L__BB0_97:
	mul.rn.f32 	%f359, %f553, %f553;
	and.b32  	%r538, %r755, 1;
	setp.eq.b32 	%p96, %r538, 1;
	selp.f32 	%f360, 0f3F800000, %f553, %p96;
	fma.rn.f32 	%f361, %f359, %f360, 0f00000000;
	fma.rn.f32 	%f362, %f359, 0f37CBAC00, 0fBAB607ED;
	selp.f32 	%f363, %f362, 0fB94D4153, %p96;
	selp.f32 	%f364, 0f3D2AAABB, 0f3C0885E4, %p96;
	fma.rn.f32 	%f365, %f363, %f359, %f364;
	selp.f32 	%f366, 0fBEFFFFFF, 0fBE2AAAA8, %p96;
	fma.rn.f32 	%f367, %f365, %f359, %f366;
	fma.rn.f32 	%f368, %f367, %f361, %f360;
	and.b32  	%r539, %r755, 2;
	setp.eq.s32 	%p97, %r539, 0;
	mov.f32 	%f369, 0f00000000;
	sub.f32 	%f370, %f369, %f368;
	selp.f32 	%f371, %f368, %f370, %p97;
	mul.f32 	%f372, %f371, 0f3727C5AC;
	fma.rn.f32 	%f73, %f67, 0f3F800054, %f372;
	mul.f32 	%f373, %f73, 0f3F22F983;
	cvt.rni.s32.f32 	%r759, %f373;
	cvt.rn.f32.s32 	%f374, %r759;
	fma.rn.f32 	%f375, %f374, 0fBFC90FDA, %f73;
	fma.rn.f32 	%f376, %f374, 0fB3A22168, %f375;
	fma.rn.f32 	%f554, %f374, 0fA7C234C5, %f376;
	abs.f32 	%f75, %f73;
	setp.ltu.f32 	%p98, %f75, 0f47CE4780;
	@%p98 bra 	$L__BB0_105;
	setp.eq.f32 	%p99, %f75, 0f7F800000;
	@%p99 bra 	$L__BB0_104;
	mov.b32 	%r171, %f73;
	shl.b32 	%r541, %r171, 8;
	or.b32  	%r172, %r541, -2147483648;
	mov.b64 	%rd349, 0;
	mov.b32 	%r756, 0;
	mov.u64 	%rd347, __cudart_i2opi_f;
	mov.u64 	%rd348, %rd1;
$L__BB0_100:
	.pragma "nounroll";
	ld.global.nc.u32 	%r542, [%rd347];
	mad.wide.u32 	%rd246, %r542, %r172, %rd349;
	shr.u64 	%rd349, %rd246, 32;
	st.local.u32 	[%rd348], %rd246;
	add.s32 	%r756, %r756, 1;
	add.s64 	%rd348, %rd348, 4;
	add.s64 	%rd347, %rd347, 4;
	setp.ne.s32 	%p100, %r756, 6;
	@%p100 bra 	$L__BB0_100;
	shr.u32 	%r543, %r171, 23;
	st.local.u32 	[%rd1+24], %rd349;
	and.b32  	%r175, %r543, 31;
	and.b32  	%r544, %r543, 224;
	add.s32 	%r545, %r544, -128;
	shr.u32 	%r546, %r545, 5;
	mul.wide.u32 	%rd247, %r546, 4;
	sub.s64 	%rd92, %rd1, %rd247;
	ld.local.u32 	%r757, [%rd92+24];
	ld.local.u32 	%r758, [%rd92+20];
	setp.eq.s32 	%p101, %r175, 0;
	@%p101 bra 	$L__BB0_103;
	shf.l.wrap.b32 	%r757, %r758, %r757, %r175;
	ld.local.u32 	%r547, [%rd92+16];
	shf.l.wrap.b32 	%r758, %r547, %r758, %r175;
$L__BB0_103:
	shr.u32 	%r548, %r757, 30;
	shf.l.wrap.b32 	%r549, %r758, %r757, 2;
	shl.b32 	%r550, %r758, 2;
	shr.u32 	%r551, %r549, 31;
	add.s32 	%r552, %r551, %r548;
	neg.s32 	%r553, %r552;
	setp.lt.s32 	%p102, %r171, 0;
	selp.b32 	%r759, %r553, %r552, %p102;
	xor.b32  	%r554, %r549, %r171;
	shr.s32 	%r555, %r549, 31;
	xor.b32  	%r556, %r555, %r549;
	xor.b32  	%r557, %r555, %r550;
	cvt.u64.u32 	%rd248, %r556;
	shl.b64 	%rd249, %rd248, 32;
	cvt.u64.u32 	%rd250, %r557;
	or.b64  	%rd251, %rd249, %rd250;
	cvt.rn.f64.s64 	%fd25, %rd251;
	mul.f64 	%fd26, %fd25, 0d3BF921FB54442D19;
	cvt.rn.f32.f64 	%f377, %fd26;
	neg.f32 	%f378, %f377;
	setp.lt.s32 	%p103, %r554, 0;
	selp.f32 	%f554, %f378, %f377, %p103;
	bra.uni 	$L__BB0_105;
$L__BB0_104:
	mov.f32 	%f379, 0f00000000;
	mul.rn.f32 	%f554, %f73, %f379;
	mov.b32 	%r759, 0;
$L__BB0_105:
	mul.rn.f32 	%f380, %f554, %f554;
	and.b32  	%r559, %r759, 1;
	setp.eq.b32 	%p104, %r559, 1;
	selp.f32 	%f381, 0f3F800000, %f554, %p104;
	fma.rn.f32 	%f382, %f380, %f381, 0f00000000;
	fma.rn.f32 	%f383, %f380, 0f37CBAC00, 0fBAB607ED;
	selp.f32 	%f384, %f383, 0fB94D4153, %p104;
	selp.f32 	%f385, 0f3D2AAABB, 0f3C0885E4, %p104;
	fma.rn.f32 	%f386, %f384, %f380, %f385;
	selp.f32 	%f387, 0fBEFFFFFF, 0fBE2AAAA8, %p104;
	fma.rn.f32 	%f388, %f386, %f380, %f387;
	fma.rn.f32 	%f389, %f388, %f382, %f381;
	and.b32  	%r560, %r759, 2;
	setp.eq.s32 	%p105, %r560, 0;
	mov.f32 	%f390, 0f00000000;
	sub.f32 	%f391, %f390, %f389;
	selp.f32 	%f392, %f389, %f391, %p105;
	mul.f32 	%f393, %f392, 0f3727C5AC;
	fma.rn.f32 	%f79, %f73, 0f3F800054, %f393;
	mul.f32 	%f394, %f79, 0f3F22F983;
	cvt.rni.s32.f32 	%r763, %f394;
	cvt.rn.f32.s32 	%f395, %r763;
	fma.rn.f32 	%f396, %f395, 0fBFC90FDA, %f79;
	fma.rn.f32 	%f397, %f395, 0fB3A22168, %f396;
	fma.rn.f32 	%f555, %f395, 0fA7C234C5, %f397;
	abs.f32 	%f81, %f79;
	setp.ltu.f32 	%p106, %f81, 0f47CE4780;
	@%p106 bra 	$L__BB0_113;
	setp.eq.f32 	%p107, %f81, 0f7F800000;
	@%p107 bra 	$L__BB0_112;
	mov.b32 	%r185, %f79;
	shl.b32 	%r562, %r185, 8;
	or.b32  	%r186, %r562, -2147483648;
	mov.b64 	%rd352, 0;
	mov.b32 	%r760, 0;
	mov.u64 	%rd350, __cudart_i2opi_f;
	mov.u64 	%rd351, %rd1;
$L__BB0_108:
	.pragma "nounroll";
	ld.global.nc.u32 	%r563, [%rd350];
	mad.wide.u32 	%rd254, %r563, %r186, %rd352;
	shr.u64 	%rd352, %rd254, 32;
	st.local.u32 	[%rd351], %rd254;
	add.s32 	%r760, %r760, 1;
	add.s64 	%rd351, %rd351, 4;
	add.s64 	%rd350, %rd350, 4;
	setp.ne.s32 	%p108, %r760, 6;
	@%p108 bra 	$L__BB0_108;
	shr.u32 	%r564, %r185, 23;
	st.local.u32 	[%rd1+24], %rd352;
	and.b32  	%r189, %r564, 31;
	and.b32  	%r565, %r564, 224;
	add.s32 	%r566, %r565, -128;
	shr.u32 	%r567, %r566, 5;
	mul.wide.u32 	%rd255, %r567, 4;
	sub.s64 	%rd99, %rd1, %rd255;
	ld.local.u32 	%r761, [%rd99+24];
	ld.local.u32 	%r762, [%rd99+20];
	setp.eq.s32 	%p109, %r189, 0;
	@%p109 bra 	$L__BB0_111;
	shf.l.wrap.b32 	%r761, %r762, %r761, %r189;
	ld.local.u32 	%r568, [%rd99+16];
	shf.l.wrap.b32 	%r762, %r568, %r762, %r189;
$L__BB0_111:
	shr.u32 	%r569, %r761, 30;
	shf.l.wrap.b32 	%r570, %r762, %r761, 2;
	shl.b32 	%r571, %r762, 2;
	shr.u32 	%r572, %r570, 31;
	add.s32 	%r573, %r572, %r569;
	neg.s32 	%r574, %r573;
	setp.lt.s32 	%p110, %r185, 0;
	selp.b32 	%r763, %r574, %r573, %p110;
	xor.b32  	%r575, %r570, %r185;
	shr.s32 	%r576, %r570, 31;
	xor.b32  	%r577, %r576, %r570;
	xor.b32  	%r578, %r576, %r571;
	cvt.u64.u32 	%rd256, %r577;
	shl.b64 	%rd257, %rd256, 32;
	cvt.u64.u32 	%rd258, %r578;
	or.b64  	%rd259, %rd257, %rd258;
	cvt.rn.f64.s64 	%fd27, %rd259;
	mul.f64 	%fd28, %fd27, 0d3BF921FB54442D19;
	cvt.rn.f32.f64 	%f398, %fd28;
	neg.f32 	%f399, %f398;
	setp.lt.s32 	%p111, %r575, 0;
	selp.f32 	%f555, %f399, %f398, %p111;
	bra.uni 	$L__BB0_113;
$L__BB0_112:
	mov.f32 	%f400, 0f00000000;
	mul.rn.f32 	%f555, %f79, %f400;
	mov.b32 	%r763, 0;
$L__BB0_113:
	mul.rn.f32 	%f401, %f555, %f555;
	and.b32  	%r580, %r763, 1;
	setp.eq.b32 	%p112, %r580, 1;
	selp.f32 	%f402, 0f3F800000, %f555, %p112;
	fma.rn.f32 	%f403, %f401, %f402, 0f00000000;
	fma.rn.f32 	%f404, %f401, 0f37CBAC00, 0fBAB607ED;
	selp.f32 	%f405, %f404, 0fB94D4153, %p112;
	selp.f32 	%f406, 0f3D2AAABB, 0f3C0885E4, %p112;
	fma.rn.f32 	%f407, %f405, %f401, %f406;
	selp.f32 	%f408, 0fBEFFFFFF, 0fBE2AAAA8, %p112;
	fma.rn.f32 	%f409, %f407, %f401, %f408;
	fma.rn.f32 	%f410, %f409, %f403, %f402;
	and.b32  	%r581, %r763, 2;
	setp.eq.s32 	%p113, %r581, 0;
	mov.f32 	%f411, 0f00000000;
	sub.f32 	%f412, %f411, %f410;
	selp.f32 	%f413, %f410, %f412, %p113;
	mul.f32 	%f414, %f413, 0f3727C5AC;
	fma.rn.f32 	%f85, %f79, 0f3F800054, %f414;
	mul.f32 	%f415, %f85, 0f3F22F983;
	cvt.rni.s32.f32 	%r767, %f415;
	cvt.rn.f32.s32 	%f416, %r767;
	fma.rn.f32 	%f417, %f416, 0fBFC90FDA, %f85;
	fma.rn.f32 	%f418, %f416, 0fB3A22168, %f417;
	fma.rn.f32 	%f556, %f416, 0fA7C234C5, %f418;
	abs.f32 	%f87, %f85;
	setp.ltu.f32 	%p114, %f87, 0f47CE4780;
	@%p114 bra 	$L__BB0_121;
	setp.eq.f32 	%p115, %f87, 0f7F800000;
	@%p115 bra 	$L__BB0_120;
	mov.b32 	%r199, %f85;
	shl.b32 	%r583, %r199, 8;
	or.b32  	%r200, %r583, -2147483648;
	mov.b64 	%rd355, 0;
	mov.b32 	%r764, 0;
	mov.u64 	%rd353, __cudart_i2opi_f;
	mov.u64 	%rd354, %rd1;
$L__BB0_116:
	.pragma "nounroll";
	ld.global.nc.u32 	%r584, [%rd353];
	mad.wide.u32 	%rd262, %r584, %r200, %rd355;
	shr.u64 	%rd355, %rd262, 32;
	st.local.u32 	[%rd354], %rd262;
	add.s32 	%r764, %r764, 1;
	add.s64 	%rd354, %rd354, 4;
	add.s64 	%rd353, %rd353, 4;
	setp.ne.s32 	%p116, %r764, 6;
	@%p116 bra 	$L__BB0_116;
	shr.u32 	%r585, %r199, 23;
	st.local.u32 	[%rd1+24], %rd355;
	and.b32  	%r203, %r585, 31;
	and.b32  	%r586, %r585, 224;
	add.s32 	%r587, %r586, -128;
	shr.u32 	%r588, %r587, 5;
	mul.wide.u32 	%rd263, %r588, 4;
	sub.s64 	%rd106, %rd1, %rd263;
	ld.local.u32 	%r765, [%rd106+24];
	ld.local.u32 	%r766, [%rd106+20];
	setp.eq.s32 	%p117, %r203, 0;
	@%p117 bra 	$L__BB0_119;
	shf.l.wrap.b32 	%r765, %r766, %r765, %r203;
	ld.local.u32 	%r589, [%rd106+16];
	shf.l.wrap.b32 	%r766, %r589, %r766, %r203;
$L__BB0_119:
	shr.u32 	%r590, %r765, 30;
	shf.l.wrap.b32 	%r591, %r766, %r765, 2;
	shl.b32 	%r592, %r766, 2;
	shr.u32 	%r593, %r591, 31;
	add.s32 	%r594, %r593, %r590;
	neg.s32 	%r595, %r594;
	setp.lt.s32 	%p118, %r199, 0;
	selp.b32 	%r767, %r595, %r594, %p118;
	xor.b32  	%r596, %r591, %r199;
	shr.s32 	%r597, %r591, 31;
	xor.b32  	%r598, %r597, %r591;
	xor.b32  	%r599, %r597, %r592;
	cvt.u64.u32 	%rd264, %r598;
	shl.b64 	%rd265, %rd264, 32;
	cvt.u64.u32 	%rd266, %r599;
	or.b64  	%rd267, %rd265, %rd266;
	cvt.rn.f64.s64 	%fd29, %rd267;
	mul.f64 	%fd30, %fd29, 0d3BF921FB54442D19;
	cvt.rn.f32.f64 	%f419, %fd30;
	neg.f32 	%f420, %f419;
	setp.lt.s32 	%p119, %r596, 0;
	selp.f32 	%f556, %f420, %f419, %p119;
	bra.uni 	$L__BB0_121;
$L__BB0_120:
	mov.f32 	%f421, 0f00000000;
	mul.rn.f32 	%f556, %f85, %f421;
	mov.b32 	%r767, 0;
$L__BB0_121:
	mul.rn.f32 	%f422, %f556, %f556;
	and.b32  	%r601, %r767, 1;
	setp.eq.b32 	%p120, %r601, 1;
	selp.f32 	%f423, 0f3F800000, %f556, %p120;
	fma.rn.f32 	%f424, %f422, %f423, 0f00000000;
	fma.rn.f32 	%f425, %f422, 0f37CBAC00, 0fBAB607ED;
	selp.f32 	%f426, %f425, 0fB94D4153, %p120;
	selp.f32 	%f427, 0f3D2AAABB, 0f3C0885E4, %p120;
	fma.rn.f32 	%f428, %f426, %f422, %f427;
	selp.f32 	%f429, 0fBEFFFFFF, 0fBE2AAAA8, %p120;
	fma.rn.f32 	%f430, %f428, %f422, %f429;
	fma.rn.f32 	%f431, %f430, %f424, %f423;
	and.b32  	%r602, %r767, 2;
	setp.eq.s32 	%p121, %r602, 0;
	mov.f32 	%f432, 0f00000000;
	sub.f32 	%f433, %f432, %f431;
	selp.f32 	%f434, %f431, %f433, %p121;
	mul.f32 	%f435, %f434, 0f3727C5AC;
	fma.rn.f32 	%f91, %f85, 0f3F800054, %f435;
	mul.f32 	%f436, %f91, 0f3F22F983;
	cvt.rni.s32.f32 	%r771, %f436;
	cvt.rn.f32.s32 	%f437, %r771;
	fma.rn.f32 	%f438, %f437, 0fBFC90FDA, %f91;
	fma.rn.f32 	%f439, %f437, 0fB3A22168, %f438;
	fma.rn.f32 	%f557, %f437, 0fA7C234C5, %f439;
	abs.f32 	%f93, %f91;
	setp.ltu.f32 	%p122, %f93, 0f47CE4780;
	@%p122 bra 	$L__BB0_129;
	setp.eq.f32 	%p123, %f93, 0f7F800000;
	@%p123 bra 	$L__BB0_128;
	mov.b32 	%r213, %f91;
	shl.b32 	%r604, %r213, 8;
	or.b32  	%r214, %r604, -2147483648;
	mov.b64 	%rd358, 0;
	mov.b32 	%r768, 0;
	mov.u64 	%rd356, __cudart_i2opi_f;
	mov.u64 	%rd357, %rd1;
$L__BB0_124:
	.pragma "nounroll";
	ld.global.nc.u32 	%r605, [%rd356];
	mad.wide.u32 	%rd270, %r605, %r214, %rd358;
	shr.u64 	%rd358, %rd270, 32;
	st.local.u32 	[%rd357], %rd270;
	add.s32 	%r768, %r768, 1;
	add.s64 	%rd357, %rd357, 4;
	add.s64 	%rd356, %rd356, 4;
	setp.ne.s32 	%p124, %r768, 6;
	@%p124 bra 	$L__BB0_124;
	shr.u32 	%r606, %r213, 23;
	st.local.u32 	[%rd1+24], %rd358;
	and.b32  	%r217, %r606, 31;
	and.b32  	%r607, %r606, 224;
	add.s32 	%r608, %r607, -128;
	shr.u32 	%r609, %r608, 5;
	mul.wide.u32 	%rd271, %r609, 4;
	sub.s64 	%rd113, %rd1, %rd271;
	ld.local.u32 	%r769, [%rd113+24];
	ld.local.u32 	%r770, [%rd113+20];
	setp.eq.s32 	%p125, %r217, 0;
	@%p125 bra 	$L__BB0_127;
	shf.l.wrap.b32 	%r769, %r770, %r769, %r217;
	ld.local.u32 	%r610, [%rd113+16];
	shf.l.wrap.b32 	%r770, %r610, %r770, %r217;
$L__BB0_127:
	shr.u32 	%r611, %r769, 30;
	shf.l.wrap.b32 	%r612, %r770, %r769, 2;
	shl.b32 	%r613, %r770, 2;
	shr.u32 	%r614, %r612, 31;
	add.s32 	%r615, %r614, %r611;
	neg.s32 	%r616, %r615;
	setp.lt.s32 	%p126, %r213, 0;
	selp.b32 	%r771, %r616, %r615, %p126;
	xor.b32  	%r617, %r612, %r213;
	shr.s32 	%r618, %r612, 31;
	xor.b32  	%r619, %r618, %r612;
	xor.b32  	%r620, %r618, %r613;
	cvt.u64.u32 	%rd272, %r619;
	shl.b64 	%rd273, %rd272, 32;
	cvt.u64.u32 	%rd274, %r620;
	or.b64  	%rd275, %rd273, %rd274;
	cvt.rn.f64.s64 	%fd31, %rd275;
	mul.f64 	%fd32, %fd31, 0d3BF921FB54442D19;
	cvt.rn.f32.f64 	%f440, %fd32;
	neg.f32 	%f441, %f440;
	setp.lt.s32 	%p127, %r617, 0;
	selp.f32 	%f557, %f441, %f440, %p127;
	bra.uni 	$L__BB0_129;
$L__BB0_128:
	mov.f32 	%f442, 0f00000000;
	mul.rn.f32 	%f557, %f91, %f442;
	mov.b32 	%r771, 0;
$L__BB0_129:
	mul.rn.f32 	%f443, %f557, %f557;
	and.b32  	%r622, %r771, 1;
	setp.eq.b32 	%p128, %r622, 1;
	selp.f32 	%f444, 0f3F800000, %f557, %p128;
	fma.rn.f32 	%f445, %f443, %f444, 0f00000000;
	fma.rn.f32 	%f446, %f443, 0f37CBAC00, 0fBAB607ED;
	selp.f32 	%f447, %f446, 0fB94D4153, %p128;
	selp.f32 	%f448, 0f3D2AAABB, 0f3C0885E4, %p128;
	fma.rn.f32 	%f449, %f447, %f443, %f448;
	selp.f32 	%f450, 0fBEFFFFFF, 0fBE2AAAA8, %p128;
	fma.rn.f32 	%f451, %f449, %f443, %f450;
	fma.rn.f32 	%f452, %f451, %f445, %f444;
	and.b32  	%r623, %r771, 2;
	setp.eq.s32 	%p129, %r623, 0;
	mov.f32 	%f453, 0f00000000;
	sub.f32 	%f454, %f453, %f452;
	selp.f32 	%f455, %f452, %f454, %p129;
	mul.f32 	%f456, %f455, 0f3727C5AC;
	fma.rn.f32 	%f97, %f91, 0f3F800054, %f456;
	mul.f32 	%f457, %f97, 0f3F22F983;
	cvt.rni.s32.f32 	%r775, %f457;
	cvt.rn.f32.s32 	%f458, %r775;
	fma.rn.f32 	%f459, %f458, 0fBFC90FDA, %f97;
	fma.rn.f32 	%f460, %f458, 0fB3A22168, %f459;
	fma.rn.f32 	%f558, %f458, 0fA7C234C5, %f460;
	abs.f32 	%f99, %f97;
	setp.ltu.f32 	%p130, %f99, 0f47CE4780;
	@%p130 bra 	$L__BB0_137;
	setp.eq.f32 	%p131, %f99, 0f7F800000;
	@%p131 bra 	$L__BB0_136;
	mov.b32 	%r227, %f97;
	shl.b32 	%r625, %r227, 8;
	or.b32  	%r228, %r625, -2147483648;
	mov.b64 	%rd361, 0;
	mov.b32 	%r772, 0;
	mov.u64 	%rd359, __cudart_i2opi_f;
	mov.u64 	%rd360, %rd1;
$L__BB0_132:
	.pragma "nounroll";
	ld.global.nc.u32 	%r626, [%rd359];
	mad.wide.u32 	%rd278, %r626, %r228, %rd361;
	shr.u64 	%rd361, %rd278, 32;
	st.local.u32 	[%rd360], %rd278;
	add.s32 	%r772, %r772, 1;
	add.s64 	%rd360, %rd360, 4;
	add.s64 	%rd359, %rd359, 4;
	setp.ne.s32 	%p132, %r772, 6;
	@%p132 bra 	$L__BB0_132;
	shr.u32 	%r627, %r227, 23;
	st.local.u32 	[%rd1+24], %rd361;
	and.b32  	%r231, %r627, 31;
	and.b32  	%r628, %r627, 224;
	add.s32 	%r629, %r628, -128;
	shr.u32 	%r630, %r629, 5;
	mul.wide.u32 	%rd279, %r630, 4;
	sub.s64 	%rd120, %rd1, %rd279;
	ld.local.u32 	%r773, [%rd120+24];
	ld.local.u32 	%r774, [%rd120+20];
	setp.eq.s32 	%p133, %r231, 0;
	@%p133 bra 	$L__BB0_135;
	shf.l.wrap.b32 	%r773, %r774, %r773, %r231;
	ld.local.u32 	%r631, [%rd120+16];
	shf.l.wrap.b32 	%r774, %r631, %r774, %r231;
$L__BB0_135:
	shr.u32 	%r632, %r773, 30;
	shf.l.wrap.b32 	%r633, %r774, %r773, 2;
	shl.b32 	%r634, %r774, 2;
	shr.u32 	%r635, %r633, 31;
	add.s32 	%r636, %r635, %r632;
	neg.s32 	%r637, %r636;
	setp.lt.s32 	%p134, %r227, 0;
	selp.b32 	%r775, %r637, %r636, %p134;
	xor.b32  	%r638, %r633, %r227;
	shr.s32 	%r639, %r633, 31;
	xor.b32  	%r640, %r639, %r633;
	xor.b32  	%r641, %r639, %r634;
	cvt.u64.u32 	%rd280, %r640;
	shl.b64 	%rd281, %rd280, 32;
	cvt.u64.u32 	%rd282, %r641;
	or.b64  	%rd283, %rd281, %rd282;
	cvt.rn.f64.s64 	%fd33, %rd283;
	mul.f64 	%fd34, %fd33, 0d3BF921FB54442D19;
	cvt.rn.f32.f64 	%f461, %fd34;
	neg.f32 	%f462, %f461;
	setp.lt.s32 	%p135, %r638, 0;
	selp.f32 	%f558, %f462, %f461, %p135;
	bra.uni 	$L__BB0_137;
$L__BB0_136:
	mov.f32 	%f463, 0f00000000;
	mul.rn.f32 	%f558, %f97, %f463;
	mov.b32 	%r775, 0;
$L__BB0_137:
	mul.rn.f32 	%f464, %f558, %f558;
	and.b32  	%r643, %r775, 1;
	setp.eq.b32 	%p136, %r643, 1;
	selp.f32 	%f465, 0f3F800000, %f558, %p136;
	fma.rn.f32 	%f466, %f464, %f465, 0f00000000;
	fma.rn.f32 	%f467, %f464, 0f37CBAC00, 0fBAB607ED;
	selp.f32 	%f468, %f467, 0fB94D4153, %p136;
	selp.f32 	%f469, 0f3D2AAABB, 0f3C0885E4, %p136;
	fma.rn.f32 	%f470, %f468, %f464, %f469;
	selp.f32 	%f471, 0fBEFFFFFF, 0fBE2AAAA8, %p136;
	fma.rn.f32 	%f472, %f470, %f464, %f471;
	fma.rn.f32 	%f473, %f472, %f466, %f465;
	and.b32  	%r644, %r775, 2;
	setp.eq.s32 	%p137, %r644, 0;
	mov.f32 	%f474, 0f00000000;
	sub.f32 	%f475, %f474, %f473;
	selp.f32 	%f476, %f473, %f475, %p137;
	mul.f32 	%f477, %f476, 0f3727C5AC;
	fma.rn.f32 	%f103, %f97, 0f3F800054, %f477;
	mul.f32 	%f478, %f103, 0f3F22F983;
	cvt.rni.s32.f32 	%r779, %f478;
	cvt.rn.f32.s32 	%f479, %r779;
	fma.rn.f32 	%f480, %f479, 0fBFC90FDA, %f103;
	fma.rn.f32 	%f481, %f479, 0fB3A22168, %f480;
	fma.rn.f32 	%f559, %f479, 0fA7C234C5, %f481;
	abs.f32 	%f105, %f103;
	setp.ltu.f32 	%p138, %f105, 0f47CE4780;
	@%p138 bra 	$L__BB0_145;
	setp.eq.f32 	%p139, %f105, 0f7F800000;
	@%p139 bra 	$L__BB0_144;
	mov.b32 	%r241, %f103;
	shl.b32 	%r646, %r241, 8;
	or.b32  	%r242, %r646, -2147483648;
	mov.b64 	%rd364, 0;
	mov.b32 	%r776, 0;
	mov.u64 	%rd362, __cudart_i2opi_f;
	mov.u64 	%rd363, %rd1;
$L__BB0_140:
	.pragma "nounroll";
	ld.global.nc.u32 	%r647, [%rd362];
	mad.wide.u32 	%rd286, %r647, %r242, %rd364;
	shr.u64 	%rd364, %rd286, 32;
	st.local.u32 	[%rd363], %rd286;
	add.s32 	%r776, %r776, 1;
	add.s64 	%rd363, %rd363, 4;
	add.s64 	%rd362, %rd362, 4;
	setp.ne.s32 	%p140, %r776, 6;
	@%p140 bra 	$L__BB0_140;
	shr.u32 	%r648, %r241, 23;
	st.local.u32 	[%rd1+24], %rd364;
	and.b32  	%r245, %r648, 31;
	and.b32  	%r649, %r648, 224;
	add.s32 	%r650, %r649, -128;
	shr.u32 	%r651, %r650, 5;
	mul.wide.u32 	%rd287, %r651, 4;
	sub.s64 	%rd127, %rd1, %rd287;
	ld.local.u32 	%r777, [%rd127+24];
	ld.local.u32 	%r778, [%rd127+20];
	setp.eq.s32 	%p141, %r245, 0;
	@%p141 bra 	$L__BB0_143;
	shf.l.wrap.b32 	%r777, %r778, %r777, %r245;
	ld.local.u32 	%r652, [%rd127+16];
	shf.l.wrap.b32 	%r778, %r652, %r778, %r245;
$L__BB0_143:
	shr.u32 	%r653, %r777, 30;
	shf.l.wrap.b32 	%r654, %r778, %r777, 2;
	shl.b32 	%r655, %r778, 2;
	shr.u32 	%r656, %r654, 31;
	add.s32 	%r657, %r656, %r653;
	neg.s32 	%r658, %r657;
	setp.lt.s32 	%p142, %r241, 0;
	selp.b32 	%r779, %r658, %r657, %p142;
	xor.b32  	%r659, %r654, %r241;
	shr.s32 	%r660, %r654, 31;
	xor.b32  	%r661, %r660, %r654;
	xor.b32  	%r662, %r660, %r655;
	cvt.u64.u32 	%rd288, %r661;
	shl.b64 	%rd289, %rd288, 32;
	cvt.u64.u32 	%rd290, %r662;
	or.b64  	%rd291, %rd289, %rd290;
	cvt.rn.f64.s64 	%fd35, %rd291;
	mul.f64 	%fd36, %fd35, 0d3BF921FB54442D19;
	cvt.rn.f32.f64 	%f482, %fd36;
	neg.f32 	%f483, %f482;
	setp.lt.s32 	%p143, %r659, 0;
	selp.f32 	%f559, %f483, %f482, %p143;
	bra.uni 	$L__BB0_145;
$L__BB0_144:
	mov.f32 	%f484, 0f00000000;
	mul.rn.f32 	%f559, %f103, %f484;
	mov.b32 	%r779, 0;
$L__BB0_145:
	mul.rn.f32 	%f485, %f559, %f559;
	and.b32  	%r664, %r779, 1;
	setp.eq.b32 	%p144, %r664, 1;
	selp.f32 	%f486, 0f3F800000, %f559, %p144;
	fma.rn.f32 	%f487, %f485, %f486, 0f00000000;
	fma.rn.f32 	%f488, %f485, 0f37CBAC00, 0fBAB607ED;
	selp.f32 	%f489, %f488, 0fB94D4153, %p144;
	selp.f32 	%f490, 0f3D2AAABB, 0f3C0885E4, %p144;
	fma.rn.f32 	%f491, %f489, %f485, %f490;
	selp.f32 	%f492, 0fBEFFFFFF, 0fBE2AAAA8, %p144;
	fma.rn.f32 	%f493, %f491, %f485, %f492;
	fma.rn.f32 	%f494, %f493, %f487, %f486;
	and.b32  	%r665, %r779, 2;
	setp.eq.s32 	%p145, %r665, 0;
	mov.f32 	%f495, 0f00000000;
	sub.f32 	%f496, %f495, %f494;
	selp.f32 	%f497, %f494, %f496, %p145;
	mul.f32 	%f498, %f497, 0f3727C5AC;
	fma.rn.f32 	%f109, %f103, 0f3F800054, %f498;
	mul.f32 	%f499, %f109, 0f3F22F983;
	cvt.rni.s32.f32 	%r783, %f499;
	cvt.rn.f32.s32 	%f500, %r783;
	fma.rn.f32 	%f501, %f500, 0fBFC90FDA, %f109;
	fma.rn.f32 	%f502, %f500, 0fB3A22168, %f501;
	fma.rn.f32 	%f560, %f500, 0fA7C234C5, %f502;
	abs.f32 	%f111, %f109;
	setp.ltu.f32 	%p146, %f111, 0f47CE4780;
	@%p146 bra 	$L__BB0_153;
	setp.eq.f32 	%p147, %f111, 0f7F800000;
	@%p147 bra 	$L__BB0_152;
	mov.b32 	%r255, %f109;
	shl.b32 	%r667, %r255, 8;
	or.b32  	%r256, %r667, -2147483648;
	mov.b64 	%rd367, 0;
	mov.b32 	%r780, 0;
	mov.u64 	%rd365, __cudart_i2opi_f;
	mov.u64 	%rd366, %rd1;
$L__BB0_148:
	.pragma "nounroll";
	ld.global.nc.u32 	%r668, [%rd365];
	mad.wide.u32 	%rd294, %r668, %r256, %rd367;
	shr.u64 	%rd367, %rd294, 32;
	st.local.u32 	[%rd366], %rd294;
	add.s32 	%r780, %r780, 1;
	add.s64 	%rd366, %rd366, 4;
	add.s64 	%rd365, %rd365, 4;
	setp.ne.s32 	%p148, %r780, 6;
	@%p148 bra 	$L__BB0_148;
	shr.u32 	%r669, %r255, 23;
	st.local.u32 	[%rd1+24], %rd367;
	and.b32  	%r259, %r669, 31;
	and.b32  	%r670, %r669, 224;
	add.s32 	%r671, %r670, -128;
	shr.u32 	%r672, %r671, 5;
	mul.wide.u32 	%rd295, %r672, 4;
	sub.s64 	%rd134, %rd1, %rd295;
	ld.local.u32 	%r781, [%rd134+24];
	ld.local.u32 	%r782, [%rd134+20];
	setp.eq.s32 	%p149, %r259, 0;
	@%p149 bra 	$L__BB0_151;
	shf.l.wrap.b32 	%r781, %r782, %r781, %r259;
	ld.local.u32 	%r673, [%rd134+16];
	shf.l.wrap.b32 	%r782, %r673, %r782, %r259;
$L__BB0_151:
	shr.u32 	%r674, %r781, 30;
	shf.l.wrap.b32 	%r675, %r782, %r781, 2;
	shl.b32 	%r676, %r782, 2;
	shr.u32 	%r677, %r675, 31;
	add.s32 	%r678, %r677, %r674;
	neg.s32 	%r679, %r678;
	setp.lt.s32 	%p150, %r255, 0;
	selp.b32 	%r783, %r679, %r678, %p150;
	xor.b32  	%r680, %r675, %r255;
	shr.s32 	%r681, %r675, 31;
	xor.b32  	%r682, %r681, %r675;
	xor.b32  	%r683, %r681, %r676;
	cvt.u64.u32 	%rd296, %r682;
	shl.b64 	%rd297, %rd296, 32;
	cvt.u64.u32 	%rd298, %r683;
	or.b64  	%rd299, %rd297, %rd298;
	cvt.rn.f64.s64 	%fd37, %rd299;
	mul.f64 	%fd38, %fd37, 0d3BF921FB54442D19;
	cvt.rn.f32.f64 	%f503, %fd38;
	neg.f32 	%f504, %f503;
	setp.lt.s32 	%p151, %r680, 0;
	selp.f32 	%f560, %f504, %f503, %p151;
	bra.uni 	$L__BB0_153;
$L__BB0_152:
	mov.f32 	%f505, 0f00000000;
	mul.rn.f32 	%f560, %f109, %f505;
	mov.b32 	%r783, 0;
$L__BB0_153:
	mul.rn.f32 	%f506, %f560, %f560;
	and.b32  	%r685, %r783, 1;
	setp.eq.b32 	%p152, %r685, 1;
	selp.f32 	%f507, 0f3F800000, %f560, %p152;
	fma.rn.f32 	%f508, %f506, %f507, 0f00000000;
	fma.rn.f32 	%f509, %f506, 0f37CBAC00, 0fBAB607ED;
	selp.f32 	%f510, %f509, 0fB94D4153, %p152;
	selp.f32 	%f511, 0f3D2AAABB, 0f3C0885E4, %p152;
	fma.rn.f32 	%f512, %f510, %f506, %f511;
	selp.f32 	%f513, 0fBEFFFFFF, 0fBE2AAAA8, %p152;
	fma.rn.f32 	%f514, %f512, %f506, %f513;
	fma.rn.f32 	%f515, %f514, %f508, %f507;
	and.b32  	%r686, %r783, 2;
	setp.eq.s32 	%p153, %r686, 0;
	mov.f32 	%f516, 0f00000000;
	sub.f32 	%f517, %f516, %f515;
	selp.f32 	%f518, %f515, %f517, %p153;
	mul.f32 	%f519, %f518, 0f3727C5AC;
	fma.rn.f32 	%f115, %f109, 0f3F800054, %f519;
	mul.f32 	%f520, %f115, 0f3F22F983;
	cvt.rni.s32.f32 	%r787, %f520;
	cvt.rn.f32.s32 	%f521, %r787;
	fma.rn.f32 	%f522, %f521, 0fBFC90FDA, %f115;
	fma.rn.f32 	%f523, %f521, 0fB3A22168, %f522;
	fma.rn.f32 	%f561, %f521, 0fA7C234C5, %f523;
	abs.f32 	%f117, %f115;
	setp.ltu.f32 	%p154, %f117, 0f47CE4780;
	@%p154 bra 	$L__BB0_161;
	setp.eq.f32 	%p155, %f117, 0f7F800000;
	@%p155 bra 	$L__BB0_160;
	mov.b32 	%r269, %f115;
	shl.b32 	%r688, %r269, 8;
	or.b32  	%r270, %r688, -2147483648;
	mov.b64 	%rd370, 0;
	mov.b32 	%r784, 0;
	mov.u64 	%rd368, __cudart_i2opi_f;
	mov.u64 	%rd369, %rd1;
$L__BB0_156:
	.pragma "nounroll";
	ld.global.nc.u32 	%r689, [%rd368];
	mad.wide.u32 	%rd302, %r689, %r270, %rd370;
	shr.u64 	%rd370, %rd302, 32;
	st.local.u32 	[%rd369], %rd302;
	add.s32 	%r784, %r784, 1;
	add.s64 	%rd369, %rd369, 4;
	add.s64 	%rd368, %rd368, 4;
	setp.ne.s32 	%p156, %r784, 6;
	@%p156 bra 	$L__BB0_156;
	shr.u32 	%r690, %r269, 23;
	st.local.u32 	[%rd1+24], %rd370;
	and.b32  	%r273, %r690, 31;
	and.b32  	%r691, %r690, 224;
	add.s32 	%r692, %r691, -128;
	shr.u32 	%r693, %r692, 5;
	mul.wide.u32 	%rd303, %r693, 4;
	sub.s64 	%rd141, %rd1, %rd303;
	ld.local.u32 	%r785, [%rd141+24];
	ld.local.u32 	%r786, [%rd141+20];
	setp.eq.s32 	%p157, %r273, 0;
	@%p157 bra 	$L__BB0_159;
	shf.l.wrap.b32 	%r785, %r786, %r785, %r273;
	ld.local.u32 	%r694, [%rd141+16];
	shf.l.wrap.b32 	%r786, %r694, %r786, %r273;
$L__BB0_159:
	shr.u32 	%r695, %r785, 30;
	shf.l.wrap.b32 	%r696, %r786, %r785, 2;
	shl.b32 	%r697, %r786, 2;
	shr.u32 	%r698, %r696, 31;
	add.s32 	%r699, %r698, %r695;
	neg.s32 	%r700, %r699;
	setp.lt.s32 	%p158, %r269, 0;
	selp.b32 	%r787, %r700, %r699, %p158;
	xor.b32  	%r701, %r696, %r269;
	shr.s32 	%r702, %r696, 31;
	xor.b32  	%r703, %r702, %r696;
	xor.b32  	%r704, %r702, %r697;
	cvt.u64.u32 	%rd304, %r703;
	shl.b64 	%rd305, %rd304, 32;
	cvt.u64.u32 	%rd306, %r704;
	or.b64  	%rd307, %rd305, %rd306;
	cvt.rn.f64.s64 	%fd39, %rd307;
	mul.f64 	%fd40, %fd39, 0d3BF921FB54442D19;
	cvt.rn.f32.f64 	%f524, %fd40;
	neg.f32 	%f525, %f524;
	setp.lt.s32 	%p159, %r701, 0;
	selp.f32 	%f561, %f525, %f524, %p159;
	bra.uni 	$L__BB0_161;
$L__BB0_160:
	mov.f32 	%f526, 0f00000000;
	mul.rn.f32 	%f561, %f115, %f526;
	mov.b32 	%r787, 0;
$L__BB0_161:
	mul.rn.f32 	%f527, %f561, %f561;
	and.b32  	%r706, %r787, 1;
	setp.eq.b32 	%p160, %r706, 1;
	selp.f32 	%f528, 0f3F800000, %f561, %p160;
	fma.rn.f32 	%f529, %f527, %f528, 0f00000000;
	fma.rn.f32 	%f530, %f527, 0f37CBAC00, 0fBAB607ED;
	selp.f32 	%f531, %f530, 0fB94D4153, %p160;
	selp.f32 	%f532, 0f3D2AAABB, 0f3C0885E4, %p160;
	fma.rn.f32 	%f533, %f531, %f527, %f532;
	selp.f32 	%f534, 0fBEFFFFFF, 0fBE2AAAA8, %p160;
	fma.rn.f32 	%f535, %f533, %f527, %f534;
	fma.rn.f32 	%f536, %f535, %f529, %f528;
	and.b32  	%r707, %r787, 2;
	setp.eq.s32 	%p161, %r707, 0;
	mov.f32 	%f537, 0f00000000;
	sub.f32 	%f538, %f537, %f536;
	selp.f32 	%f539, %f536, %f538, %p161;
	mul.f32 	%f540, %f539, 0f3727C5AC;
	fma.rn.f32 	%f541, %f115, 0f3F800054, %f540;
	cvta.to.global.u64 	%rd308, %rd143;
	add.s64 	%rd310, %rd308, %rd146;
	st.global.f32 	[%rd310], %f541;
$L__BB0_162:
	ret;

}


// ===== COMPILED SASS (sm_100) =====

	.target	sm_100

	.elftype	@"ET_EXEC"


//--------------------- .note.nv.tkinfo           --------------------------
	.section	.note.nv.tkinfo,"",@"SHT_NOTE"
	.sectionflags	@"SHF_NOTE_NV_TKINFO"
	.tkinfo
        /*0018*/ 	.word	0x00000002
        /*0030*/ 	.string	""
        /*0030*/ 	.string	"ptxas"
        /*0030*/ 	.string	"Cuda compilation tools, release 13.0, V13.0.88"
        /*0030*/ 	.string	"Build cuda_13.0.r13.0/compiler.36424714_0"
        /*0030*/ 	.string	"-arch sm_100 -m 64 "



//--------------------- .note.nv.cuinfo           --------------------------
	.section	.note.nv.cuinfo,"",@"SHT_NOTE"
	.sectionflags	@"SHF_NOTE_NV_CUINFO"
        /*0018*/ 	.short	0x0002
        /*001a*/ 	.short	0x0064
        /*001c*/ 	.short	0x0082
	.zero		2


//--------------------- .nv.info                  --------------------------
	.section	.nv.info,"",@"SHT_CUDA_INFO"
	.align	4


	//----- nvinfo : EIATTR_REGCOUNT
	.align		4
        /*0000*/ 	.byte	0x04, 0x2f
        /*0002*/ 	.short	(.L_2 - .L_1)
	.align		4
.L_1:
        /*0004*/ 	.word	index@(toy_layer_kernel)
        /*0008*/ 	.word	0x00000016


	//----- nvinfo : EIATTR_FRAME_SIZE
	.align		4
.L_2:
        /*000c*/ 	.byte	0x04, 0x11
        /*000e*/ 	.short	(.L_4 - .L_3)
	.align		4
.L_3:
        /*0010*/ 	.word	index@(toy_layer_kernel)
        /*0014*/ 	.word	0x00000000


	//----- nvinfo : EIATTR_MIN_STACK_SIZE
	.align		4
.L_4:
        /*0018*/ 	.byte	0x04, 0x12
        /*001a*/ 	.short	(.L_6 - .L_5)
	.align		4
.L_5:
        /*001c*/ 	.word	index@(toy_layer_kernel)
        /*0020*/ 	.word	0x00000000
.L_6:


//--------------------- .nv.compat                --------------------------
	.section	.nv.compat,"",@"SHT_CUDA_COMPAT_INFO"
	.align	4
        /*0000*/ 	.byte	0x02, 0x09, 0x00, 0x00, 0x02, 0x02, 0x01, 0x00, 0x02, 0x05, 0x05, 0x00, 0x03, 0x07, 0x01, 0x01
        /*0010*/ 	.byte	0x02, 0x03, 0x00, 0x00, 0x02, 0x06, 0x01, 0x00, 0x04, 0x0b, 0x08, 0x00, 0x01, 0x00, 0x00, 0x00
        /*0020*/ 	.byte	0x00, 0x00, 0x00, 0x00


//--------------------- .nv.info.toy_layer_kernel --------------------------
	.section	.nv.info.toy_layer_kernel,"",@"SHT_CUDA_INFO"
	.sectionflags	@""
	.align	4


	//----- nvinfo : EIATTR_CUDA_API_VERSION
	.align		4
        /*0000*/ 	.byte	0x04, 0x37
        /*0002*/ 	.short	(.L_8 - .L_7)
.L_7:
        /*0004*/ 	.word	0x00000082


	//----- nvinfo : EIATTR_KPARAM_INFO
	.align		4
.L_8:
        /*0008*/ 	.byte	0x04, 0x17
        /*000a*/ 	.short	(.L_10 - .L_9)
.L_9:
        /*000c*/ 	.word	0x00000000
        /*0010*/ 	.short	0x0003
        /*0012*/ 	.short	0x0014
        /*0014*/ 	.byte	0x00, 0xf0, 0x11, 0x00


	//----- nvinfo : EIATTR_KPARAM_INFO
	.align		4
.L_10:
        /*0018*/ 	.byte	0x04, 0x17
        /*001a*/ 	.short	(.L_12 - .L_11)
.L_11:
        /*001c*/ 	.word	0x00000000
        /*0020*/ 	.short	0x0002
        /*0022*/ 	.short	0x0010
        /*0024*/ 	.byte	0x00, 0xf0, 0x11, 0x00


	//----- nvinfo : EIATTR_KPARAM_INFO
	.align		4
.L_12:
        /*0028*/ 	.byte	0x04, 0x17
        /*002a*/ 	.short	(.L_14 - .L_13)
.L_13:
        /*002c*/ 	.word	0x00000000
        /*0030*/ 	.short	0x0001
        /*0032*/ 	.short	0x0008
        /*0034*/ 	.byte	0x00, 0xf5, 0x21, 0x00


	//----- nvinfo : EIATTR_KPARAM_INFO
	.align		4
.L_14:
        /*0038*/ 	.byte	0x04, 0x17
        /*003a*/ 	.short	(.L_16 - .L_15)
.L_15:
        /*003c*/ 	.word	0x00000000
        /*0040*/ 	.short	0x0000
        /*0042*/ 	.short	0x0000
        /*0044*/ 	.byte	0x00, 0xf5, 0x21, 0x00


	//----- nvinfo : EIATTR_SPARSE_MMA_MASK
	.align		4
.L_16:
        /*0048*/ 	.byte	0x03, 0x50
        /*004a*/ 	.short	0x0000


	//----- nvinfo : EIATTR_MAXREG_COUNT
	.align		4
        /*004c*/ 	.byte	0x03, 0x1b
        /*004e*/ 	.short	0x00ff


	//----- nvinfo : EIATTR_MERCURY_ISA_VERSION
	.align		4
        /*0050*/ 	.byte	0x03, 0x5f
        /*0052*/ 	.short	0x0101


	//----- nvinfo : EIATTR_VRC_CTA_INIT_COUNT
	.align		4
        /*0054*/ 	.byte	0x02, 0x4a
	.zero		1
	.zero		1


	//----- nvinfo : EIATTR_EXIT_INSTR_OFFSETS
	.align		4
        /*0058*/ 	.byte	0x04, 0x1c
        /*005a*/ 	.short	(.L_18 - .L_17)


	//   ....[0]....
.L_17:
        /*005c*/ 	.word	0x00000080


	//   ....[1]....
        /*0060*/ 	.word	0x00009ac0


	//----- nvinfo : EIATTR_CRS_STACK_SIZE
	.align		4
.L_18:
        /*0064*/ 	.byte	0x04, 0x1e
        /*0066*/ 	.short	(.L_20 - .L_19)
.L_19:
        /*0068*/ 	.word	0x00000000


	//----- nvinfo : EIATTR_CBANK_PARAM_SIZE
	.align		4
.L_20:
        /*006c*/ 	.byte	0x03, 0x19
        /*006e*/ 	.short	0x0018


	//----- nvinfo : EIATTR_PARAM_CBANK
	.align		4
        /*0070*/ 	.byte	0x04, 0x0a
        /*0072*/ 	.short	(.L_22 - .L_21)
	.align		4
.L_21:
        /*0074*/ 	.word	index@(.nv.constant0.toy_layer_kernel)
        /*0078*/ 	.short	0x0380
        /*007a*/ 	.short	0x0018


	//----- nvinfo : EIATTR_SW_WAR
	.align		4
.L_22:
        /*007c*/ 	.byte	0x04, 0x36
        /*007e*/ 	.short	(.L_24 - .L_23)
.L_23:
        /*0080*/ 	.word	0x00000008
.L_24:


//--------------------- .nv.callgraph             --------------------------
	.section	.nv.callgraph,"",@"SHT_CUDA_CALLGRAPH"
	.align	4
	.sectionentsize	8
	.align		4
        /*0000*/ 	.word	0x00000000
	.align		4
        /*0004*/ 	.word	0xffffffff
	.align		4
        /*0008*/ 	.word	0x00000000
	.align		4
        /*000c*/ 	.word	0xfffffffe
	.align		4
        /*0010*/ 	.word	0x00000000
	.align		4
        /*0014*/ 	.word	0xfffffffd
	.align		4
        /*0018*/ 	.word	0x00000000
	.align		4
        /*001c*/ 	.word	0xfffffffc


//--------------------- .nv.constant4             --------------------------
	.section	.nv.constant4,"a",@progbits
	.align	8
	.align		8
.nv.constant4:
        /*0000*/ 	.dword	__cudart_i2opi_f


//--------------------- .text.toy_layer_kernel    --------------------------
	.section	.text.toy_layer_kernel,"ax",@progbits
	.align	128
        .global         toy_layer_kernel
        .type           toy_layer_kernel,@function
        .size           toy_layer_kernel,(.L_x_120 - toy_layer_kernel)
        .other          toy_layer_kernel,@"STO_CUDA_ENTRY STV_DEFAULT"
toy_layer_kernel:
.text.toy_layer_kernel:
[----:B------:R-:W-:Y:S01]  /*0000*/  LDC R1, c[0x0][0x37c] ;  /* 0x0000df00ff017b82 */ /* 0x000fe20000000800 */
[----:B------:R-:W0:Y:S07]  /*0010*/  S2R R3, SR_TID.X ;  /* 0x0000000000037919 */ /* 0x000e2e0000002100 */
[----:B------:R-:W0:Y:S01]  /*0020*/  S2UR UR6, SR_CTAID.X ;  /* 0x00000000000679c3 */ /* 0x000e220000002500 */
[----:B------:R-:W1:Y:S07]  /*0030*/  LDCU.64 UR4, c[0x0][0x390] ;  /* 0x00007200ff0477ac */ /* 0x000e6e0008000a00 */
[----:B------:R-:W0:Y:S01]  /*0040*/  LDC R2, c[0x0][0x360] ;  /* 0x0000d800ff027b82 */ /* 0x000e220000000800 */
[----:B-1----:R-:W-:Y:S01]  /*0050*/  UIMAD UR4, UR5, UR4, URZ ;  /* 0x00000004050472a4 */ /* 0x002fe2000f8e02ff */
[----:B0-----:R-:W-:-:S05]  /*0060*/  IMAD R2, R2, UR6, R3 ;  /* 0x0000000602027c24 */ /* 0x001fca000f8e0203 */
[----:B------:R-:W-:-:S13]  /*0070*/  ISETP.GE.AND P0, PT, R2, UR4, PT ;  /* 0x0000000402007c0c */ /* 0x000fda000bf06270 */
[----:B------:R-:W-:Y:S05]  /*0080*/  @P0 EXIT ;  /* 0x000000000000094d */ /* 0x000fea0003800000 */
[----:B------:R-:W0:Y:S01]  /*0090*/  LDC.64 R12, c[0x0][0x380] ;  /* 0x0000e000ff0c7b82 */ /* 0x000e220000000a00 */
[----:B------:R-:W1:Y:S01]  /*00a0*/  LDCU.64 UR6, c[0x0][0x358] ;  /* 0x00006b00ff0677ac */ /* 0x000e620008000a00 */
[----:B0-----:R-:W-:-:S06]  /*00b0*/  IMAD.WIDE R12, R2, 0x4, R12 ;  /* 0x00000004020c7825 */ /* 0x001fcc00078e020c */
[----:B-1----:R-:W2:Y:S01]  /*00c0*/  LDG.E R12, desc[UR6][R12.64] ;  /* 0x000000060c0c7981 */ /* 0x002ea2000c1e1900 */
[----:B------:R-:W-:Y:S01]  /*00d0*/  BSSY.RECONVERGENT B0, `(.L_x_0) ;  /* 0x0000069000007945 */ /* 0x000fe20003800200 */
[C---:B--2---:R-:W-:Y:S01]  /*00e0*/  FMUL R0, R12.reuse, 0.63661974668502807617 ;  /* 0x3f22f9830c007820 */ /* 0x044fe20000400000 */
[----:B------:R-:W-:-:S05]  /*00f0*/  FSETP.GE.AND P0, PT, |R12|, 105615, PT ;  /* 0x47ce47800c00780b */ /* 0x000fca0003f06200 */
[----:B------:R-:W0:Y:S02]  /*0100*/  F2I.NTZ R0, R0 ;  /* 0x0000000000007305 */ /* 0x000e240000203100 */
[----:B0-----:R-:W-:-:S05]  /*0110*/  I2FP.F32.S32 R3, R0 ;  /* 0x0000000000037245 */ /* 0x001fca0000201400 */
[----:B------:R-:W-:-:S04]  /*0120*/  FFMA R4, R3, -1.5707962512969970703, R12 ;  /* 0xbfc90fda03047823 */ /* 0x000fc8000000000c */
[----:B------:R-:W-:-:S04]  /*0130*/  FFMA R4, R3, -7.5497894158615963534e-08, R4 ;  /* 0xb3a2216803047823 */ /* 0x000fc80000000004 */
[----:B------:R-:W-:Y:S01]  /*0140*/  FFMA R14, R3, -5.3903029534742383927e-15, R4 ;  /* 0xa7c234c5030e7823 */ /* 0x000fe20000000004 */
[----:B------:R-:W-:Y:S06]  /*0150*/  @!P0 BRA `(.L_x_1) ;  /* 0x0000000400808947 */ /* 0x000fec0003800000 */
[----:B------:R-:W-:-:S13]  /*0160*/  FSETP.NEU.AND P0, PT, |R12|, +INF , PT ;  /* 0x7f8000000c00780b */ /* 0x000fda0003f0d200 */
[----:B------:R-:W-:Y:S01]  /*0170*/  @!P0 FMUL R14, RZ, R12 ;  /* 0x0000000cff0e8220 */ /* 0x000fe20000400000 */
[----:B------:R-:W-:Y:S01]  /*0180*/  @!P0 IMAD.MOV.U32 R0, RZ, RZ, RZ ;  /* 0x000000ffff008224 */ /* 0x000fe200078e00ff */
[----:B------:R-:W-:Y:S06]  /*0190*/  @!P0 BRA `(.L_x_1) ;  /* 0x0000000400708947 */ /* 0x000fec0003800000 */
[----:B------:R-:W-:Y:S01]  /*01a0*/  IMAD.SHL.U32 R0, R12, 0x100, RZ ;  /* 0x000001000c007824 */ /* 0x000fe200078e00ff */
[----:B------:R-:W0:Y:S01]  /*01b0*/  LDCU.64 UR8, c[0x4][URZ] ;  /* 0x01000000ff0877ac */ /* 0x000e220008000a00 */
[----:B------:R-:W-:Y:S02]  /*01c0*/  IMAD.MOV.U32 R17, RZ, RZ, RZ ;  /* 0x000000ffff117224 */ /* 0x000fe400078e00ff */
[----:B------:R-:W-:Y:S01]  /*01d0*/  IMAD.MOV.U32 R6, RZ, RZ, RZ ;  /* 0x000000ffff067224 */ /* 0x000fe200078e00ff */
[----:B------:R-:W-:Y:S01]  /*01e0*/  LOP3.LUT R0, R0, 0x80000000, RZ, 0xfc, !PT ;  /* 0x8000000000007812 */ /* 0x000fe200078efcff */
[----:B------:R-:W-:Y:S01]  /*01f0*/  UMOV UR5, URZ ;  /* 0x000000ff00057c82 */ /* 0x000fe20008000000 */
[----:B------:R-:W-:-:S05]  /*0200*/  UMOV UR4, URZ ;  /* 0x000000ff00047c82 */ /* 0x000fca0008000000 */
.L_x_2:
[----:B0-----:R-:W-:Y:S02]  /*0210*/  IMAD.U32 R14, RZ, RZ, UR8 ;  /* 0x00000008ff0e7e24 */ /* 0x001fe4000f8e00ff */
[----:B------:R-:W-:-:S05]  /*0220*/  IMAD.U32 R15, RZ, RZ, UR9 ;  /* 0x00000009ff0f7e24 */ /* 0x000fca000f8e00ff */
[----:B------:R-:W2:Y:S01]  /*0230*/  LDG.E.CONSTANT R5, desc[UR6][R14.64] ;  /* 0x000000060e057981 */ /* 0x000ea2000c1e9900 */
[----:B------:R-:W-:Y:S01]  /*0240*/  UIADD3 UR4, UPT, UPT, UR4, 0x1, URZ ;  /* 0x0000000104047890 */ /* 0x000fe2000fffe0ff */
[C---:B------:R-:W-:Y:S01]  /*0250*/  ISETP.EQ.AND P0, PT, R6.reuse, RZ, PT ;  /* 0x000000ff0600720c */ /* 0x040fe20003f02270 */
[----:B------:R-:W-:Y:S01]  /*0260*/  UIADD3 UR8, UP1, UPT, UR8, 0x4, URZ ;  /* 0x0000000408087890 */ /* 0x000fe2000ff3e0ff */
[C---:B------:R-:W-:Y:S01]  /*0270*/  ISETP.EQ.AND P1, PT, R6.reuse, 0x4, PT ;  /* 0x000000040600780c */ /* 0x040fe20003f22270 */
[----:B------:R-:W-:Y:S01]  /*0280*/  UISETP.NE.AND UP0, UPT, UR4, 0x6, UPT ;  /* 0x000000060400788c */ /* 0x000fe2000bf05270 */
[C---:B------:R-:W-:Y:S01]  /*0290*/  ISETP.EQ.AND P2, PT, R6.reuse, 0x8, PT ;  /* 0x000000080600780c */ /* 0x040fe20003f42270 */
[----:B------:R-:W-:Y:S01]  /*02a0*/  UIADD3.X UR9, UPT, UPT, URZ, UR9, URZ, UP1, !UPT ;  /* 0x00000009ff097290 */ /* 0x000fe20008ffe4ff */
[C---:B------:R-:W-:Y:S02]  /*02b0*/  ISETP.EQ.AND P3, PT, R6.reuse, 0xc, PT ;  /* 0x0000000c0600780c */ /* 0x040fe40003f62270 */
[----:B------:R-:W-:-:S02]  /*02c0*/  ISETP.EQ.AND P4, PT, R6, 0x10, PT ;  /* 0x000000100600780c */ /* 0x000fc40003f82270 */
[C---:B------:R-:W-:Y:S01]  /*02d0*/  ISETP.EQ.AND P5, PT, R6.reuse, 0x14, PT ;  /* 0x000000140600780c */ /* 0x040fe20003fa2270 */
[----:B------:R-:W-:Y:S02]  /*02e0*/  VIADD R6, R6, 0x4 ;  /* 0x0000000406067836 */ /* 0x000fe40000000000 */
[----:B--2---:R-:W-:-:S03]  /*02f0*/  IMAD.WIDE.U32 R4, R5, R0, RZ ;  /* 0x0000000005047225 */ /* 0x004fc600078e00ff */
[----:B------:R-:W-:-:S04]  /*0300*/  IADD3 R4, P6, PT, R4, R17, RZ ;  /* 0x0000001104047210 */ /* 0x000fc80007fde0ff */
[----:B------:R-:W-:Y:S01]  /*0310*/  IADD3.X R17, PT, PT, R5, UR5, RZ, P6, !PT ;  /* 0x0000000505117c10 */ /* 0x000fe2000b7fe4ff */
[--C-:B------:R-:W-:Y:S01]  /*0320*/  @P0 IMAD.MOV.U32 R3, RZ, RZ, R4.reuse ;  /* 0x000000ffff030224 */ /* 0x100fe200078e0004 */
[----:B------:R-:W-:Y:S01]  /*0330*/  @P1 MOV R7, R4 ;  /* 0x0000000400071202 */ /* 0x000fe20000000f00 */
[--C-:B------:R-:W-:Y:S02]  /*0340*/  @P2 IMAD.MOV.U32 R8, RZ, RZ, R4.reuse ;  /* 0x000000ffff082224 */ /* 0x100fe400078e0004 */
[--C-:B------:R-:W-:Y:S02]  /*0350*/  @P3 IMAD.MOV.U32 R9, RZ, RZ, R4.reuse ;  /* 0x000000ffff093224 */ /* 0x100fe400078e0004 */
[--C-:B------:R-:W-:Y:S02]  /*0360*/  @P4 IMAD.MOV.U32 R10, RZ, RZ, R4.reuse ;  /* 0x000000ffff0a4224 */ /* 0x100fe400078e0004 */
[----:B------:R-:W-:Y:S01]  /*0370*/  @P5 IMAD.MOV.U32 R11, RZ, RZ, R4 ;  /* 0x000000ffff0b5224 */ /* 0x000fe200078e0004 */
[----:B------:R-:W-:Y:S06]  /*0380*/  BRA.U UP0, `(.L_x_2) ;  /* 0xfffffffd00a07547 */ /* 0x000fec000b83ffff */
[----:B------:R-:W-:Y:S01]  /*0390*/  SHF.R.U32.HI R0, RZ, 0x17, R12 ;  /* 0x00000017ff007819 */ /* 0x000fe2000001160c */
[----:B------:R-:W-:Y:S03]  /*03a0*/  BSSY.RECONVERGENT B1, `(.L_x_3) ;  /* 0x0000029000017945 */ /* 0x000fe60003800200 */
[C---:B------:R-:W-:Y:S02]  /*03b0*/  LOP3.LUT R4, R0.reuse, 0xe0, RZ, 0xc0, !PT ;  /* 0x000000e000047812 */ /* 0x040fe400078ec0ff */
[----:B------:R-:W-:-:S03]  /*03c0*/  LOP3.LUT P6, RZ, R0, 0x1f, RZ, 0xc0, !PT ;  /* 0x0000001f00ff7812 */ /* 0x000fc600078cc0ff */
[----:B------:R-:W-:-:S05]  /*03d0*/  VIADD R4, R4, 0xffffff80 ;  /* 0xffffff8004047836 */ /* 0x000fca0000000000 */
[----:B------:R-:W-:-:S05]  /*03e0*/  SHF.R.U32.HI R4, RZ, 0x5, R4 ;  /* 0x00000005ff047819 */ /* 0x000fca0000011604 */
[----:B------:R-:W-:-:S05]  /*03f0*/  IMAD.U32 R6, R4, -0x4, RZ ;  /* 0xfffffffc04067824 */ /* 0x000fca00078e00ff */
[C---:B------:R-:W-:Y:S02]  /*0400*/  ISETP.EQ.AND P3, PT, R6.reuse, -0x18, PT ;  /* 0xffffffe80600780c */ /* 0x040fe40003f62270 */
[C---:B------:R-:W-:Y:S02]  /*0410*/  ISETP.EQ.AND P4, PT, R6.reuse, -0x14, PT ;  /* 0xffffffec0600780c */ /* 0x040fe40003f82270 */
[C---:B------:R-:W-:Y:S02]  /*0420*/  ISETP.EQ.AND P2, PT, R6.reuse, -0x10, PT ;  /* 0xfffffff00600780c */ /* 0x040fe40003f42270 */
[C---:B------:R-:W-:Y:S02]  /*0430*/  ISETP.EQ.AND P1, PT, R6.reuse, -0xc, PT ;  /* 0xfffffff40600780c */ /* 0x040fe40003f22270 */
[C---:B------:R-:W-:Y:S02]  /*0440*/  ISETP.EQ.AND P0, PT, R6.reuse, -0x8, PT ;  /* 0xfffffff80600780c */ /* 0x040fe40003f02270 */
[----:B------:R-:W-:-:S03]  /*0450*/  ISETP.EQ.AND P5, PT, R6, RZ, PT ;  /* 0x000000ff0600720c */ /* 0x000fc60003fa2270 */
[----:B------:R-:W-:Y:S02]  /*0460*/  @P3 MOV R4, R3 ;  /* 0x0000000300043202 */ /* 0x000fe40000000f00 */
[C---:B------:R-:W-:Y:S01]  /*0470*/  ISETP.EQ.AND P3, PT, R6.reuse, -0x4, PT ;  /* 0xfffffffc0600780c */ /* 0x040fe20003f62270 */
[----:B------:R-:W-:Y:S02]  /*0480*/  @P4 IMAD.MOV.U32 R5, RZ, RZ, R3 ;  /* 0x000000ffff054224 */ /* 0x000fe400078e0003 */
[----:B------:R-:W-:Y:S01]  /*0490*/  @P4 IMAD.MOV.U32 R4, RZ, RZ, R7 ;  /* 0x000000ffff044224 */ /* 0x000fe200078e0007 */
[----:B------:R-:W-:Y:S01]  /*04a0*/  ISETP.EQ.AND P4, PT, R6, 0x4, PT ;  /* 0x000000040600780c */ /* 0x000fe20003f82270 */
[----:B------:R-:W-:Y:S02]  /*04b0*/  @P2 IMAD.MOV.U32 R4, RZ, RZ, R8 ;  /* 0x000000ffff042224 */ /* 0x000fe400078e0008 */
[----:B------:R-:W-:Y:S01]  /*04c0*/  @P1 IMAD.MOV.U32 R4, RZ, RZ, R9 ;  /* 0x000000ffff041224 */ /* 0x000fe200078e0009 */
[----:B------:R-:W-:Y:S01]  /*04d0*/  @P0 MOV R4, R10 ;  /* 0x0000000a00040202 */ /* 0x000fe20000000f00 */
[----:B------:R-:W-:-:S02]  /*04e0*/  @P2 IMAD.MOV.U32 R5, RZ, RZ, R7 ;  /* 0x000000ffff052224 */ /* 0x000fc400078e0007 */
[----:B------:R-:W-:Y:S02]  /*04f0*/  @P1 IMAD.MOV.U32 R5, RZ, RZ, R8 ;  /* 0x000000ffff051224 */ /* 0x000fe400078e0008 */
[----:B------:R-:W-:Y:S02]  /*0500*/  @P3 IMAD.MOV.U32 R4, RZ, RZ, R11 ;  /* 0x000000ffff043224 */ /* 0x000fe400078e000b */
[----:B------:R-:W-:Y:S02]  /*0510*/  @P5 IMAD.MOV.U32 R4, RZ, RZ, R17 ;  /* 0x000000ffff045224 */ /* 0x000fe400078e0011 */
[----:B------:R-:W-:Y:S02]  /*0520*/  @P0 IMAD.MOV.U32 R5, RZ, RZ, R9 ;  /* 0x000000ffff050224 */ /* 0x000fe400078e0009 */
[----:B------:R-:W-:Y:S02]  /*0530*/  @P3 IMAD.MOV.U32 R5, RZ, RZ, R10 ;  /* 0x000000ffff053224 */ /* 0x000fe400078e000a */
[----:B------:R-:W-:-:S02]  /*0540*/  @P5 IMAD.MOV.U32 R5, RZ, RZ, R11 ;  /* 0x000000ffff055224 */ /* 0x000fc400078e000b */
[----:B------:R-:W-:Y:S02]  /*0550*/  @P4 IMAD.MOV.U32 R5, RZ, RZ, R17 ;  /* 0x000000ffff054224 */ /* 0x000fe400078e0011 */
[----:B------:R-:W-:Y:S01]  /*0560*/  IMAD.MOV.U32 R13, RZ, RZ, R4 ;  /* 0x000000ffff0d7224 */ /* 0x000fe200078e0004 */
[----:B------:R-:W-:Y:S06]  /*0570*/  @!P6 BRA `(.L_x_4) ;  /* 0x00000000002ce947 */ /* 0x000fec0003800000 */
[----:B------:R-:W-:Y:S01]  /*0580*/  @P2 IMAD.MOV.U32 R4, RZ, RZ, R3 ;  /* 0x000000ffff042224 */ /* 0x000fe200078e0003 */
[----:B------:R-:W-:Y:S01]  /*0590*/  @P1 MOV R4, R7 ;  /* 0x0000000700041202 */ /* 0x000fe20000000f00 */
[----:B------:R-:W-:Y:S01]  /*05a0*/  @P0 IMAD.MOV.U32 R4, RZ, RZ, R8 ;  /* 0x000000ffff040224 */ /* 0x000fe200078e0008 */
[----:B------:R-:W-:Y:S01]  /*05b0*/  ISETP.EQ.AND P0, PT, R6, 0x8, PT ;  /* 0x000000080600780c */ /* 0x000fe20003f02270 */
[----:B------:R-:W-:Y:S01]  /*05c0*/  @P3 IMAD.MOV.U32 R4, RZ, RZ, R9 ;  /* 0x000000ffff043224 */ /* 0x000fe200078e0009 */
[----:B------:R-:W-:Y:S01]  /*05d0*/  LOP3.LUT R0, R0, 0x1f, RZ, 0xc0, !PT ;  /* 0x0000001f00007812 */ /* 0x000fe200078ec0ff */
[----:B------:R-:W-:Y:S02]  /*05e0*/  @P5 IMAD.MOV.U32 R4, RZ, RZ, R10 ;  /* 0x000000ffff045224 */ /* 0x000fe400078e000a */
[----:B------:R-:W-:Y:S01]  /*05f0*/  @P4 IMAD.MOV.U32 R4, RZ, RZ, R11 ;  /* 0x000000ffff044224 */ /* 0x000fe200078e000b */
[----:B------:R-:W-:-:S07]  /*0600*/  SHF.L.W.U32.HI R13, R5, R0, R13 ;  /* 0x00000000050d7219 */ /* 0x000fce0000010e0d */
[----:B------:R-:W-:-:S05]  /*0610*/  @P0 IMAD.MOV.U32 R4, RZ, RZ, R17 ;  /* 0x000000ffff040224 */ /* 0x000fca00078e0011 */
[----:B------:R-:W-:-:S07]  /*0620*/  SHF.L.W.U32.HI R5, R4, R0, R5 ;  /* 0x0000000004057219 */ /* 0x000fce0000010e05 */
.L_x_4:
[----:B------:R-:W-:Y:S05]  /*0630*/  BSYNC.RECONVERGENT B1 ;  /* 0x0000000000017941 */ /* 0x000fea0003800200 */
.L_x_3:
[C---:B------:R-:W-:Y:S01]  /*0640*/  SHF.L.W.U32.HI R17, R5.reuse, 0x2, R13 ;  /* 0x0000000205117819 */ /* 0x040fe20000010e0d */
[----:B------:R-:W-:Y:S01]  /*0650*/  IMAD.SHL.U32 R5, R5, 0x4, RZ ;  /* 0x0000000405057824 */ /* 0x000fe200078e00ff */
[----:B------:R-:W-:Y:S01]  /*0660*/  UMOV UR4, 0x54442d19 ;  /* 0x54442d1900047882 */ /* 0x000fe20000000000 */
[----:B------:R-:W-:Y:S01]  /*0670*/  UMOV UR5, 0x3bf921fb ;  /* 0x3bf921fb00057882 */ /* 0x000fe20000000000 */
[----:B------:R-:W-:Y:S02]  /*0680*/  SHF.R.S32.HI R0, RZ, 0x1f, R17 ;  /* 0x0000001fff007819 */ /* 0x000fe40000011411 */
[----:B------:R-:W-:Y:S02]  /*0690*/  ISETP.GE.AND P0, PT, R12, RZ, PT ;  /* 0x000000ff0c00720c */ /* 0x000fe40003f06270 */
[C---:B------:R-:W-:Y:S02]  /*06a0*/  LOP3.LUT R14, R0.reuse, R5, RZ, 0x3c, !PT ;  /* 0x00000005000e7212 */ /* 0x040fe400078e3cff */
[----:B------:R-:W-:-:S02]  /*06b0*/  LOP3.LUT R15, R0, R17, RZ, 0x3c, !PT ;  /* 0x00000011000f7212 */ /* 0x000fc400078e3cff */
[----:B------:R-:W-:Y:S02]  /*06c0*/  SHF.R.U32.HI R0, RZ, 0x1e, R13 ;  /* 0x0000001eff007819 */ /* 0x000fe4000001160d */
[----:B------:R-:W0:Y:S01]  /*06d0*/  I2F.F64.S64 R4, R14 ;  /* 0x0000000e00047312 */ /* 0x000e220000301c00 */
[C---:B------:R-:W-:Y:S02]  /*06e0*/  LOP3.LUT R6, R17.reuse, R12, RZ, 0x3c, !PT ;  /* 0x0000000c11067212 */ /* 0x040fe400078e3cff */
[----:B------:R-:W-:Y:S02]  /*06f0*/  LEA.HI R0, R17, R0, RZ, 0x1 ;  /* 0x0000000011007211 */ /* 0x000fe400078f08ff */
[----:B------:R-:W-:-:S03]  /*0700*/  ISETP.GE.AND P1, PT, R6, RZ, PT ;  /* 0x000000ff0600720c */ /* 0x000fc60003f26270 */
[----:B------:R-:W-:-:S05]  /*0710*/  IMAD.MOV R6, RZ, RZ, -R0 ;  /* 0x000000ffff067224 */ /* 0x000fca00078e0a00 */
[----:B------:R-:W-:Y:S01]  /*0720*/  @!P0 MOV R0, R6 ;  /* 0x0000000600008202 */ /* 0x000fe20000000f00 */
[----:B0-----:R-:W-:-:S10]  /*0730*/  DMUL R4, R4, UR4 ;  /* 0x0000000404047c28 */ /* 0x001fd40008000000 */
[----:B------:R-:W0:Y:S02]  /*0740*/  F2F.F32.F64 R4, R4 ;  /* 0x0000000400047310 */ /* 0x000e240000301000 */
[----:B0-----:R-:W-:-:S07]  /*0750*/  FSEL R14, -R4, R4, !P1 ;  /* 0x00000004040e7208 */ /* 0x001fce0004800100 */
.L_x_1:
[----:B------:R-:W-:Y:S05]  /*0760*/  BSYNC.RECONVERGENT B0 ;  /* 0x0000000000007941 */ /* 0x000fea0003800200 */
.L_x_0:
[----:B------:R-:W-:Y:S01]  /*0770*/  LOP3.LUT R5, R0, 0x1, RZ, 0xc0, !PT ;  /* 0x0000000100057812 */ /* 0x000fe200078ec0ff */
[----:B------:R-:W-:Y:S02]  /*0780*/  IMAD.MOV.U32 R4, RZ, RZ, 0x37cbac00 ;  /* 0x37cbac00ff047424 */ /* 0x000fe400078e00ff */
[----:B------:R-:W-:Y:S01]  /*0790*/  FMUL R13, R14, R14 ;  /* 0x0000000e0e0d7220 */ /* 0x000fe20000400000 */
[----:B------:R-:W-:Y:S01]  /*07a0*/  IMAD.MOV.U32 R6, RZ, RZ, 0x3effffff ;  /* 0x3effffffff067424 */ /* 0x000fe200078e00ff */
[----:B------:R-:W-:Y:S01]  /*07b0*/  ISETP.NE.U32.AND P0, PT, R5, 0x1, PT ;  /* 0x000000010500780c */ /* 0x000fe20003f05070 */
[----:B------:R-:W-:Y:S02]  /*07c0*/  IMAD.MOV.U32 R5, RZ, RZ, 0x3d2aaabb ;  /* 0x3d2aaabbff057424 */ /* 0x000fe400078e00ff */
[----:B------:R-:W-:Y:S01]  /*07d0*/  FFMA R15, R13, R4, -0.0013887860113754868507 ;  /* 0xbab607ed0d0f7423 */ /* 0x000fe20000000004 */
[----:B------:R-:W-:Y:S01]  /*07e0*/  LOP3.LUT P1, RZ, R0, 0x2, RZ, 0xc0, !PT ;  /* 0x0000000200ff7812 */ /* 0x000fe2000782c0ff */
[----:B------:R-:W-:Y:S01]  /*07f0*/  BSSY.RECONVERGENT B0, `(.L_x_5) ;  /* 0x0000075000007945 */ /* 0x000fe20003800200 */
[----:B------:R-:W-:-:S02]  /*0800*/  FSEL R0, R14, 1, P0 ;  /* 0x3f8000000e007808 */ /* 0x000fc40000000000 */
[----:B------:R-:W-:Y:S02]  /*0810*/  FSEL R16, R15, -0.00019574658654164522886, !P0 ;  /* 0xb94d41530f107808 */ /* 0x000fe40004000000 */
[----:B------:R-:W-:Y:S01]  /*0820*/  FSEL R18, R5, 0.0083327032625675201416, !P0 ;  /* 0x3c0885e405127808 */ /* 0x000fe20004000000 */
[----:B------:R-:W-:Y:S01]  /*0830*/  FFMA R15, R13, R0, RZ ;  /* 0x000000000d0f7223 */ /* 0x000fe200000000ff */
[----:B------:R-:W-:-:S03]  /*0840*/  FSEL R17, -R6, -0.16666662693023681641, !P0 ;  /* 0xbe2aaaa806117808 */ /* 0x000fc60004000100 */
[----:B------:R-:W-:-:S04]  /*0850*/  FFMA R16, R13, R16, R18 ;  /* 0x000000100d107223 */ /* 0x000fc80000000012 */
[----:B------:R-:W-:-:S04]  /*0860*/  FFMA R16, R13, R16, R17 ;  /* 0x000000100d107223 */ /* 0x000fc80000000011 */
[----:B------:R-:W-:-:S04]  /*0870*/  FFMA R0, R15, R16, R0 ;  /* 0x000000100f007223 */ /* 0x000fc80000000000 */
[----:B------:R-:W-:-:S04]  /*0880*/  @P1 FADD R0, RZ, -R0 ;  /* 0x80000000ff001221 */ /* 0x000fc80000000000 */
[----:B------:R-:W-:-:S04]  /*0890*/  FMUL R13, R0, 9.9999997473787516356e-06 ;  /* 0x3727c5ac000d7820 */ /* 0x000fc80000400000 */
[----:B------:R-:W-:-:S04]  /*08a0*/  FFMA R12, R12, 1.0000100135803222656, R13 ;  /* 0x3f8000540c0c7823 */ /* 0x000fc8000000000d */
[C---:B------:R-:W-:Y:S01]  /*08b0*/  FMUL R0, R12.reuse, 0.63661974668502807617 ;  /* 0x3f22f9830c007820 */ /* 0x040fe20000400000 */
        /* <DEDUP_REMOVED lines=8> */
[----:B------:R-:W-:Y:S05]  /*0940*/  @!P0 BRA `(.L_x_7) ;  /* 0x0000000400748947 */ /* 0x000fea0003800000 */
[----:B------:R-:W-:Y:S01]  /*0950*/  IMAD.SHL.U32 R13, R12, 0x100, RZ ;  /* 0x000001000c0d7824 */ /* 0x000fe200078e00ff */
[----:B------:R-:W0:Y:S01]  /*0960*/  LDCU.64 UR8, c[0x4][URZ] ;  /* 0x01000000ff0877ac */ /* 0x000e220008000a00 */
[----:B------:R-:W-:Y:S02]  /*0970*/  IMAD.MOV.U32 R0, RZ, RZ, RZ ;  /* 0x000000ffff007224 */ /* 0x000fe400078e00ff */
[----:B------:R-:W-:Y:S01]  /*0980*/  IMAD.MOV.U32 R18, RZ, RZ, RZ ;  /* 0x000000ffff127224 */ /* 0x000fe200078e00ff */
[----:B------:R-:W-:Y:S01]  /*0990*/  LOP3.LUT R19, R13, 0x80000000, RZ, 0xfc, !PT ;  /* 0x800000000d137812 */ /* 0x000fe200078efcff */
[----:B------:R-:W-:Y:S01]  /*09a0*/  UMOV UR5, URZ ;  /* 0x000000ff00057c82 */ /* 0x000fe20008000000 */
[----:B------:R-:W-:-:S05]  /*09b0*/  UMOV UR4, URZ ;  /* 0x000000ff00047c82 */ /* 0x000fca0008000000 */
.L_x_8:
[----:B0-----:R-:W-:Y:S01]  /*09c0*/  IMAD.U32 R16, RZ, RZ, UR8 ;  /* 0x00000008ff107e24 */ /* 0x001fe2000f8e00ff */
[----:B------:R-:W-:-:S05]  /*09d0*/  MOV R17, UR9 ;  /* 0x0000000900117c02 */ /* 0x000fca0008000f00 */
        /* <DEDUP_REMOVED lines=15> */
[--C-:B------:R-:W-:Y:S02]  /*0ad0*/  @P0 IMAD.MOV.U32 R3, RZ, RZ, R13.reuse ;  /* 0x000000ffff030224 */ /* 0x100fe400078e000d */
[--C-:B------:R-:W-:Y:S02]  /*0ae0*/  @P1 IMAD.MOV.U32 R7, RZ, RZ, R13.reuse ;  /* 0x000000ffff071224 */ /* 0x100fe400078e000d */
        /* <DEDUP_REMOVED lines=8> */
[----:B------:R-:W-:Y:S02]  /*0b70*/  LOP3.LUT P6, RZ, R13, 0x1f, RZ, 0xc0, !PT ;  /* 0x0000001f0dff7812 */ /* 0x000fe400078cc0ff */
[----:B------:R-:W-:-:S04]  /*0b80*/  IADD3 R14, PT, PT, R14, -0x80, RZ ;  /* 0xffffff800e0e7810 */ /* 0x000fc80007ffe0ff */
        /* <DEDUP_REMOVED lines=8> */
[--C-:B------:R-:W-:Y:S01]  /*0c10*/  @P3 IMAD.MOV.U32 R14, RZ, RZ, R3.reuse ;  /* 0x000000ffff0e3224 */ /* 0x100fe200078e0003 */
[C---:B------:R-:W-:Y:S01]  /*0c20*/  ISETP.EQ.AND P3, PT, R16.reuse, -0x4, PT ;  /* 0xfffffffc1000780c */ /* 0x040fe20003f62270 */
[----:B------:R-:W-:Y:S02]  /*0c30*/  @P4 IMAD.MOV.U32 R15, RZ, RZ, R3 ;  /* 0x000000ffff0f4224 */ /* 0x000fe400078e0003 */
[--C-:B------:R-:W-:Y:S01]  /*0c40*/  @P4 IMAD.MOV.U32 R14, RZ, RZ, R7.reuse ;  /* 0x000000ffff0e4224 */ /* 0x100fe200078e0007 */
[----:B------:R-:W-:Y:S01]  /*0c50*/  ISETP.EQ.AND P4, PT, R16, 0x4, PT ;  /* 0x000000041000780c */ /* 0x000fe20003f82270 */
[----:B------:R-:W-:Y:S01]  /*0c60*/  @P2 IMAD.MOV.U32 R14, RZ, RZ, R8 ;  /* 0x000000ffff0e2224 */ /* 0x000fe200078e0008 */
[----:B------:R-:W-:Y:S01]  /*0c70*/  @P1 MOV R14, R9 ;  /* 0x00000009000e1202 */ /* 0x000fe20000000f00 */
[----:B------:R-:W-:Y:S02]  /*0c80*/  @P0 IMAD.MOV.U32 R14, RZ, RZ, R10 ;  /* 0x000000ffff0e0224 */ /* 0x000fe400078e000a */
[----:B------:R-:W-:-:S02]  /*0c90*/  @P2 IMAD.MOV.U32 R15, RZ, RZ, R7 ;  /* 0x000000ffff0f2224 */ /* 0x000fc400078e0007 */
[----:B------:R-:W-:Y:S02]  /*0ca0*/  @P1 IMAD.MOV.U32 R15, RZ, RZ, R8 ;  /* 0x000000ffff0f1224 */ /* 0x000fe400078e0008 */
[----:B------:R-:W-:Y:S02]  /*0cb0*/  @P3 IMAD.MOV.U32 R14, RZ, RZ, R11 ;  /* 0x000000ffff0e3224 */ /* 0x000fe400078e000b */
[----:B------:R-:W-:Y:S02]  /*0cc0*/  @P5 IMAD.MOV.U32 R14, RZ, RZ, R0 ;  /* 0x000000ffff0e5224 */ /* 0x000fe400078e0000 */
[----:B------:R-:W-:Y:S02]  /*0cd0*/  @P0 IMAD.MOV.U32 R15, RZ, RZ, R9 ;  /* 0x000000ffff0f0224 */ /* 0x000fe400078e0009 */
[----:B------:R-:W-:Y:S01]  /*0ce0*/  @P3 IMAD.MOV.U32 R15, RZ, RZ, R10 ;  /* 0x000000ffff0f3224 */ /* 0x000fe200078e000a */
[----:B------:R-:W-:Y:S01]  /*0cf0*/  MOV R18, R14 ;  /* 0x0000000e00127202 */ /* 0x000fe20000000f00 */
[----:B------:R-:W-:-:S02]  /*0d00*/  @P5 IMAD.MOV.U32 R15, RZ, RZ, R11 ;  /* 0x000000ffff0f5224 */ /* 0x000fc400078e000b */
[----:B------:R-:W-:Y:S01]  /*0d10*/  @P4 IMAD.MOV.U32 R15, RZ, RZ, R0 ;  /* 0x000000ffff0f4224 */ /* 0x000fe200078e0000 */
[----:B------:R-:W-:Y:S06]  /*0d20*/  @!P6 BRA `(.L_x_10) ;  /* 0x00000000002ce947 */ /* 0x000fec0003800000 */
[----:B------:R-:W-:Y:S01]  /*0d30*/  @P2 IMAD.MOV.U32 R14, RZ, RZ, R3 ;  /* 0x000000ffff0e2224 */ /* 0x000fe200078e0003 */
[----:B------:R-:W-:Y:S01]  /*0d40*/  LOP3.LUT R13, R13, 0x1f, RZ, 0xc0, !PT ;  /* 0x0000001f0d0d7812 */ /* 0x000fe200078ec0ff */
[----:B------:R-:W-:Y:S02]  /*0d50*/  @P1 IMAD.MOV.U32 R14, RZ, RZ, R7 ;  /* 0x000000ffff0e1224 */ /* 0x000fe400078e0007 */
[----:B------:R-:W-:Y:S01]  /*0d60*/  @P0 IMAD.MOV.U32 R14, RZ, RZ, R8 ;  /* 0x000000ffff0e0224 */ /* 0x000fe200078e0008 */
[----:B------:R-:W-:Y:S01]  /*0d70*/  ISETP.EQ.AND P0, PT, R16, 0x8, PT ;  /* 0x000000081000780c */ /* 0x000fe20003f02270 */
[----:B------:R-:W-:Y:S01]  /*0d80*/  @P3 IMAD.MOV.U32 R14, RZ, RZ, R9 ;  /* 0x000000ffff0e3224 */ /* 0x000fe200078e0009 */
[----:B------:R-:W-:Y:S01]  /*0d90*/  SHF.L.W.U32.HI R18, R15, R13, R18 ;  /* 0x0000000d0f127219 */ /* 0x000fe20000010e12 */
[----:B------:R-:W-:Y:S02]  /*0da0*/  @P5 IMAD.MOV.U32 R14, RZ, RZ, R10 ;  /* 0x000000ffff0e5224 */ /* 0x000fe400078e000a */
[----:B------:R-:W-:-:S08]  /*0db0*/  @P4 IMAD.MOV.U32 R14, RZ, RZ, R11 ;  /* 0x000000ffff0e4224 */ /* 0x000fd000078e000b */
[----:B------:R-:W-:-:S05]  /*0dc0*/  @P0 IMAD.MOV.U32 R14, RZ, RZ, R0 ;  /* 0x000000ffff0e0224 */ /* 0x000fca00078e0000 */
[----:B------:R-:W-:-:S07]  /*0dd0*/  SHF.L.W.U32.HI R15, R14, R13, R15 ;  /* 0x0000000d0e0f7219 */ /* 0x000fce0000010e0f */
.L_x_10:
[----:B------:R-:W-:Y:S05]  /*0de0*/  BSYNC.RECONVERGENT B1 ;  /* 0x0000000000017941 */ /* 0x000fea0003800200 */
.L_x_9:
[C---:B------:R-:W-:Y:S01]  /*0df0*/  SHF.L.W.U32.HI R13, R15.reuse, 0x2, R18 ;  /* 0x000000020f0d7819 */ /* 0x040fe20000010e12 */
[----:B------:R-:W-:Y:S01]  /*0e00*/  UMOV UR4, 0x54442d19 ;  /* 0x54442d1900047882 */ /* 0x000fe20000000000 */
[----:B------:R-:W-:Y:S01]  /*0e10*/  SHF.L.U32 R15, R15, 0x2, RZ ;  /* 0x000000020f0f7819 */ /* 0x000fe200000006ff */
[----:B------:R-:W-:Y:S01]  /*0e20*/  UMOV UR5, 0x3bf921fb ;  /* 0x3bf921fb00057882 */ /* 0x000fe20000000000 */
[----:B------:R-:W-:Y:S02]  /*0e30*/  SHF.R.S32.HI R0, RZ, 0x1f, R13 ;  /* 0x0000001fff007819 */ /* 0x000fe4000001140d */
[----:B------:R-:W-:Y:S02]  /*0e40*/  ISETP.GE.AND P0, PT, R12, RZ, PT ;  /* 0x000000ff0c00720c */ /* 0x000fe40003f06270 */
[C---:B------:R-:W-:Y:S02]  /*0e50*/  LOP3.LUT R14, R0.reuse, R15, RZ, 0x3c, !PT ;  /* 0x0000000f000e7212 */ /* 0x040fe400078e3cff */
[----:B------:R-:W-:-:S02]  /*0e60*/  LOP3.LUT R15, R0, R13, RZ, 0x3c, !PT ;  /* 0x0000000d000f7212 */ /* 0x000fc400078e3cff */
[----:B------:R-:W-:Y:S02]  /*0e70*/  SHF.R.U32.HI R0, RZ, 0x1e, R18 ;  /* 0x0000001eff007819 */ /* 0x000fe40000011612 */
[C---:B------:R-:W-:Y:S02]  /*0e80*/  LOP3.LUT R18, R13.reuse, R12, RZ, 0x3c, !PT ;  /* 0x0000000c0d127212 */ /* 0x040fe400078e3cff */
[----:B------:R-:W0:Y:S01]  /*0e90*/  I2F.F64.S64 R14, R14 ;  /* 0x0000000e000e7312 */ /* 0x000e220000301c00 */
[----:B------:R-:W-:Y:S02]  /*0ea0*/  LEA.HI R0, R13, R0, RZ, 0x1 ;  /* 0x000000000d007211 */ /* 0x000fe400078f08ff */
[----:B------:R-:W-:-:S03]  /*0eb0*/  ISETP.GE.AND P1, PT, R18, RZ, PT ;  /* 0x000000ff1200720c */ /* 0x000fc60003f26270 */
[----:B------:R-:W-:-:S04]  /*0ec0*/  IMAD.MOV R13, RZ, RZ, -R0 ;  /* 0x000000ffff0d7224 */ /* 0x000fc800078e0a00 */
[----:B------:R-:W-:Y:S01]  /*0ed0*/  @!P0 IMAD.MOV.U32 R0, RZ, RZ, R13 ;  /* 0x000000ffff008224 */ /* 0x000fe200078e000d */
[----:B0-----:R-:W-:-:S10]  /*0ee0*/  DMUL R16, R14, UR4 ;  /* 0x000000040e107c28 */ /* 0x001fd40008000000 */
[----:B------:R-:W0:Y:S02]  /*0ef0*/  F2F.F32.F64 R16, R16 ;  /* 0x0000001000107310 */ /* 0x000e240000301000 */
[----:B0-----:R-:W-:Y:S01]  /*0f00*/  FSEL R13, -R16, R16, !P1 ;  /* 0x00000010100d7208 */ /* 0x001fe20004800100 */
[----:B------:R-:W-:Y:S06]  /*0f10*/  BRA `(.L_x_6) ;  /* 0x0000000000087947 */ /* 0x000fec0003800000 */
.L_x_7:
[----:B------:R-:W-:Y:S01]  /*0f20*/  FMUL R13, RZ, R12 ;  /* 0x0000000cff0d7220 */ /* 0x000fe20000400000 */
[----:B------:R-:W-:-:S07]  /*0f30*/  IMAD.MOV.U32 R0, RZ, RZ, RZ ;  /* 0x000000ffff007224 */ /* 0x000fce00078e00ff */
.L_x_6:
[----:B------:R-:W-:Y:S05]  /*0f40*/  BSYNC.RECONVERGENT B0 ;  /* 0x0000000000007941 */ /* 0x000fea0003800200 */
.L_x_5:
[----:B------:R-:W-:Y:S01]  /*0f50*/  FMUL R15, R13, R13 ;  /* 0x0000000d0d0f7220 */ /* 0x000fe20000400000 */
[C---:B------:R-:W-:Y:S01]  /*0f60*/  LOP3.LUT R16, R0.reuse, 0x1, RZ, 0xc0, !PT ;  /* 0x0000000100107812 */ /* 0x040fe200078ec0ff */
[----:B------:R-:W-:Y:S01]  /*0f70*/  BSSY.RECONVERGENT B0, `(.L_x_11) ;  /* 0x0000078000007945 */ /* 0x000fe20003800200 */
[----:B------:R-:W-:Y:S01]  /*0f80*/  LOP3.LUT P1, RZ, R0, 0x2, RZ, 0xc0, !PT ;  /* 0x0000000200ff7812 */ /* 0x000fe2000782c0ff */
[----:B------:R-:W-:Y:S01]  /*0f90*/  FFMA R14, R15, R4, -0.0013887860113754868507 ;  /* 0xbab607ed0f0e7423 */ /* 0x000fe20000000004 */
[----:B------:R-:W-:-:S04]  /*0fa0*/  ISETP.NE.U32.AND P0, PT, R16, 0x1, PT ;  /* 0x000000011000780c */ /* 0x000fc80003f05070 */
[----:B------:R-:W-:Y:S02]  /*0fb0*/  FSEL R14, R14, -0.00019574658654164522886, !P0 ;  /* 0xb94d41530e0e7808 */ /* 0x000fe40004000000 */
[----:B------:R-:W-:Y:S02]  /*0fc0*/  FSEL R16, R5, 0.0083327032625675201416, !P0 ;  /* 0x3c0885e405107808 */ /* 0x000fe40004000000 */
[----:B------:R-:W-:Y:S02]  /*0fd0*/  FSEL R0, R13, 1, P0 ;  /* 0x3f8000000d007808 */ /* 0x000fe40000000000 */
[----:B------:R-:W-:Y:S01]  /*0fe0*/  FSEL R17, -R6, -0.16666662693023681641, !P0 ;  /* 0xbe2aaaa806117808 */ /* 0x000fe20004000100 */
[C---:B------:R-:W-:Y:S02]  /*0ff0*/  FFMA R14, R15.reuse, R14, R16 ;  /* 0x0000000e0f0e7223 */ /* 0x040fe40000000010 */
[C---:B------:R-:W-:Y:S02]  /*1000*/  FFMA R13, R15.reuse, R0, RZ ;  /* 0x000000000f0d7223 */ /* 0x040fe400000000ff */
        /* <DEDUP_REMOVED lines=22> */
.L_x_14:
        /* <DEDUP_REMOVED lines=66> */
.L_x_16:
[----:B------:R-:W-:Y:S05]  /*1590*/  BSYNC.RECONVERGENT B1 ;  /* 0x0000000000017941 */ /* 0x000fea0003800200 */
.L_x_15:
        /* <DEDUP_REMOVED lines=19> */
.L_x_13:
[----:B------:R-:W-:Y:S01]  /*16d0*/  FMUL R13, RZ, R12 ;  /* 0x0000000cff0d7220 */ /* 0x000fe20000400000 */
[----:B------:R-:W-:-:S07]  /*16e0*/  IMAD.MOV.U32 R0, RZ, RZ, RZ ;  /* 0x000000ffff007224 */ /* 0x000fce00078e00ff */
.L_x_12:
[----:B------:R-:W-:Y:S05]  /*16f0*/  BSYNC.RECONVERGENT B0 ;  /* 0x0000000000007941 */ /* 0x000fea0003800200 */
.L_x_11:
        /* <DEDUP_REMOVED lines=34> */
.L_x_20:
        /* <DEDUP_REMOVED lines=66> */
.L_x_22:
[----:B------:R-:W-:Y:S05]  /*1d40*/  BSYNC.RECONVERGENT B1 ;  /* 0x0000000000017941 */ /* 0x000fea0003800200 */
.L_x_21:
        /* <DEDUP_REMOVED lines=19> */
.L_x_19:
[----:B------:R-:W-:Y:S01]  /*1e80*/  FMUL R13, RZ, R12 ;  /* 0x0000000cff0d7220 */ /* 0x000fe20000400000 */
[----:B------:R-:W-:-:S07]  /*1e90*/  IMAD.MOV.U32 R0, RZ, RZ, RZ ;  /* 0x000000ffff007224 */ /* 0x000fce00078e00ff */
.L_x_18:
[----:B------:R-:W-:Y:S05]  /*1ea0*/  BSYNC.RECONVERGENT B0 ;  /* 0x0000000000007941 */ /* 0x000fea0003800200 */
.L_x_17:
        /* <DEDUP_REMOVED lines=34> */
.L_x_26:
        /* <DEDUP_REMOVED lines=66> */
.L_x_28:
[----:B------:R-:W-:Y:S05]  /*24f0*/  BSYNC.RECONVERGENT B1 ;  /* 0x0000000000017941 */ /* 0x000fea0003800200 */
.L_x_27:
        /* <DEDUP_REMOVED lines=19> */
.L_x_25:
[----:B------:R-:W-:Y:S01]  /*2630*/  FMUL R13, RZ, R12 ;  /* 0x0000000cff0d7220 */ /* 0x000fe20000400000 */
[----:B------:R-:W-:-:S07]  /*2640*/  IMAD.MOV.U32 R0, RZ, RZ, RZ ;  /* 0x000000ffff007224 */ /* 0x000fce00078e00ff */
.L_x_24:
[----:B------:R-:W-:Y:S05]  /*2650*/  BSYNC.RECONVERGENT B0 ;  /* 0x0000000000007941 */ /* 0x000fea0003800200 */
.L_x_23:
        /* <DEDUP_REMOVED lines=34> */
.L_x_32:
        /* <DEDUP_REMOVED lines=66> */
.L_x_34:
[----:B------:R-:W-:Y:S05]  /*2ca0*/  BSYNC.RECONVERGENT B1 ;  /* 0x0000000000017941 */ /* 0x000fea0003800200 */
.L_x_33:
        /* <DEDUP_REMOVED lines=19> */
.L_x_31:
[----:B------:R-:W-:Y:S01]  /*2de0*/  FMUL R13, RZ, R12 ;  /* 0x0000000cff0d7220 */ /* 0x000fe20000400000 */
[----:B------:R-:W-:-:S07]  /*2df0*/  IMAD.MOV.U32 R0, RZ, RZ, RZ ;  /* 0x000000ffff007224 */ /* 0x000fce00078e00ff */
.L_x_30:
[----:B------:R-:W-:Y:S05]  /*2e00*/  BSYNC.RECONVERGENT B0 ;  /* 0x0000000000007941 */ /* 0x000fea0003800200 */
.L_x_29:
        /* <DEDUP_REMOVED lines=34> */
.L_x_38:
        /* <DEDUP_REMOVED lines=66> */
.L_x_40:
[----:B------:R-:W-:Y:S05]  /*3450*/  BSYNC.RECONVERGENT B1 ;  /* 0x0000000000017941 */ /* 0x000fea0003800200 */
.L_x_39:
        /* <DEDUP_REMOVED lines=19> */
.L_x_37:
[----:B------:R-:W-:Y:S01]  /*3590*/  FMUL R13, RZ, R12 ;  /* 0x0000000cff0d7220 */ /* 0x000fe20000400000 */
[----:B------:R-:W-:-:S07]  /*35a0*/  IMAD.MOV.U32 R0, RZ, RZ, RZ ;  /* 0x000000ffff007224 */ /* 0x000fce00078e00ff */
.L_x_36:
[----:B------:R-:W-:Y:S05]  /*35b0*/  BSYNC.RECONVERGENT B0 ;  /* 0x0000000000007941 */ /* 0x000fea0003800200 */
.L_x_35:
        /* <DEDUP_REMOVED lines=34> */
.L_x_44:
        /* <DEDUP_REMOVED lines=66> */
.L_x_46:
[----:B------:R-:W-:Y:S05]  /*3c00*/  BSYNC.RECONVERGENT B1 ;  /* 0x0000000000017941 */ /* 0x000fea0003800200 */
.L_x_45:
        /* <DEDUP_REMOVED lines=19> */
.L_x_43:
[----:B------:R-:W-:Y:S01]  /*3d40*/  FMUL R13, RZ, R12 ;  /* 0x0000000cff0d7220 */ /* 0x000fe20000400000 */
[----:B------:R-:W-:-:S07]  /*3d50*/  IMAD.MOV.U32 R0, RZ, RZ, RZ ;  /* 0x000000ffff007224 */ /* 0x000fce00078e00ff */
.L_x_42:
[----:B------:R-:W-:Y:S05]  /*3d60*/  BSYNC.RECONVERGENT B0 ;  /* 0x0000000000007941 */ /* 0x000fea0003800200 */
.L_x_41:
        /* <DEDUP_REMOVED lines=34> */
.L_x_50:
        /* <DEDUP_REMOVED lines=66> */
.L_x_52:
[----:B------:R-:W-:Y:S05]  /*43b0*/  BSYNC.RECONVERGENT B1 ;  /* 0x0000000000017941 */ /* 0x000fea0003800200 */
.L_x_51:
        /* <DEDUP_REMOVED lines=19> */
.L_x_49:
[----:B------:R-:W-:Y:S01]  /*44f0*/  FMUL R13, RZ, R12 ;  /* 0x0000000cff0d7220 */ /* 0x000fe20000400000 */
[----:B------:R-:W-:-:S07]  /*4500*/  IMAD.MOV.U32 R0, RZ, RZ, RZ ;  /* 0x000000ffff007224 */ /* 0x000fce00078e00ff */
.L_x_48:
[----:B------:R-:W-:Y:S05]  /*4510*/  BSYNC.RECONVERGENT B0 ;  /* 0x0000000000007941 */ /* 0x000fea0003800200 */
.L_x_47:
        /* <DEDUP_REMOVED lines=34> */
.L_x_56:
        /* <DEDUP_REMOVED lines=66> */
.L_x_58:
[----:B------:R-:W-:Y:S05]  /*4b60*/  BSYNC.RECONVERGENT B1 ;  /* 0x0000000000017941 */ /* 0x000fea0003800200 */
.L_x_57:
        /* <DEDUP_REMOVED lines=19> */
.L_x_55:
[----:B------:R-:W-:Y:S01]  /*4ca0*/  FMUL R13, RZ, R12 ;  /* 0x0000000cff0d7220 */ /* 0x000fe20000400000 */
[----:B------:R-:W-:-:S07]  /*4cb0*/  IMAD.MOV.U32 R0, RZ, RZ, RZ ;  /* 0x000000ffff007224 */ /* 0x000fce00078e00ff */
.L_x_54:
[----:B------:R-:W-:Y:S05]  /*4cc0*/  BSYNC.RECONVERGENT B0 ;  /* 0x0000000000007941 */ /* 0x000fea0003800200 */
.L_x_53:
        /* <DEDUP_REMOVED lines=34> */
.L_x_62:
        /* <DEDUP_REMOVED lines=66> */
.L_x_64:
[----:B------:R-:W-:Y:S05]  /*5310*/  BSYNC.RECONVERGENT B1 ;  /* 0x0000000000017941 */ /* 0x000fea0003800200 */
.L_x_63:
        /* <DEDUP_REMOVED lines=19> */
.L_x_61:
[----:B------:R-:W-:Y:S01]  /*5450*/  FMUL R13, RZ, R12 ;  /* 0x0000000cff0d7220 */ /* 0x000fe20000400000 */
[----:B------:R-:W-:-:S07]  /*5460*/  IMAD.MOV.U32 R0, RZ, RZ, RZ ;  /* 0x000000ffff007224 */ /* 0x000fce00078e00ff */
.L_x_60:
[----:B------:R-:W-:Y:S05]  /*5470*/  BSYNC.RECONVERGENT B0 ;  /* 0x0000000000007941 */ /* 0x000fea0003800200 */
.L_x_59:
        /* <DEDUP_REMOVED lines=34> */
.L_x_68:
        /* <DEDUP_REMOVED lines=66> */
.L_x_70:
[----:B------:R-:W-:Y:S05]  /*5ac0*/  BSYNC.RECONVERGENT B1 ;  /* 0x0000000000017941 */ /* 0x000fea0003800200 */
.L_x_69:
        /* <DEDUP_REMOVED lines=19> */
.L_x_67:
[----:B------:R-:W-:Y:S01]  /*5c00*/  FMUL R13, RZ, R12 ;  /* 0x0000000cff0d7220 */ /* 0x000fe20000400000 */
[----:B------:R-:W-:-:S07]  /*5c10*/  IMAD.MOV.U32 R0, RZ, RZ, RZ ;  /* 0x000000ffff007224 */ /* 0x000fce00078e00ff */
.L_x_66:
[----:B------:R-:W-:Y:S05]  /*5c20*/  BSYNC.RECONVERGENT B0 ;  /* 0x0000000000007941 */ /* 0x000fea0003800200 */
.L_x_65:
        /* <DEDUP_REMOVED lines=34> */
.L_x_74:
        /* <DEDUP_REMOVED lines=66> */
.L_x_76:
[----:B------:R-:W-:Y:S05]  /*6270*/  BSYNC.RECONVERGENT B1 ;  /* 0x0000000000017941 */ /* 0x000fea0003800200 */
.L_x_75:
        /* <DEDUP_REMOVED lines=19> */
.L_x_73:
[----:B------:R-:W-:Y:S01]  /*63b0*/  FMUL R13, RZ, R12 ;  /* 0x0000000cff0d7220 */ /* 0x000fe20000400000 */
[----:B------:R-:W-:-:S07]  /*63c0*/  IMAD.MOV.U32 R0, RZ, RZ, RZ ;  /* 0x000000ffff007224 */ /* 0x000fce00078e00ff */
.L_x_72:
[----:B------:R-:W-:Y:S05]  /*63d0*/  BSYNC.RECONVERGENT B0 ;  /* 0x0000000000007941 */ /* 0x000fea0003800200 */
.L_x_71:
        /* <DEDUP_REMOVED lines=34> */
.L_x_80:
        /* <DEDUP_REMOVED lines=66> */
.L_x_82:
[----:B------:R-:W-:Y:S05]  /*6a20*/  BSYNC.RECONVERGENT B1 ;  /* 0x0000000000017941 */ /* 0x000fea0003800200 */
.L_x_81:
        /* <DEDUP_REMOVED lines=19> */
.L_x_79:
[----:B------:R-:W-:Y:S01]  /*6b60*/  FMUL R13, RZ, R12 ;  /* 0x0000000cff0d7220 */ /* 0x000fe20000400000 */
[----:B------:R-:W-:-:S07]  /*6b70*/  IMAD.MOV.U32 R0, RZ, RZ, RZ ;  /* 0x000000ffff007224 */ /* 0x000fce00078e00ff */
.L_x_78:
[----:B------:R-:W-:Y:S05]  /*6b80*/  BSYNC.RECONVERGENT B0 ;  /* 0x0000000000007941 */ /* 0x000fea0003800200 */
.L_x_77:
        /* <DEDUP_REMOVED lines=34> */
.L_x_86:
        /* <DEDUP_REMOVED lines=66> */
.L_x_88:
[----:B------:R-:W-:Y:S05]  /*71d0*/  BSYNC.RECONVERGENT B1 ;  /* 0x0000000000017941 */ /* 0x000fea0003800200 */
.L_x_87:
        /* <DEDUP_REMOVED lines=19> */
.L_x_85:
[----:B------:R-:W-:Y:S01]  /*7310*/  FMUL R13, RZ, R12 ;  /* 0x0000000cff0d7220 */ /* 0x000fe20000400000 */
[----:B------:R-:W-:-:S07]  /*7320*/  IMAD.MOV.U32 R0, RZ, RZ, RZ ;  /* 0x000000ffff007224 */ /* 0x000fce00078e00ff */
.L_x_84:
[----:B------:R-:W-:Y:S05]  /*7330*/  BSYNC.RECONVERGENT B0 ;  /* 0x0000000000007941 */ /* 0x000fea0003800200 */
.L_x_83:
        /* <DEDUP_REMOVED lines=34> */
.L_x_92:
[----:B0-----:R-:W-:Y:S01]  /*7560*/  MOV R16, UR8 ;  /* 0x0000000800107c02 */ /* 0x001fe20008000f00 */
        /* <DEDUP_REMOVED lines=39> */
[----:B------:R-:W-:Y:S01]  /*77e0*/  @P4 IMAD.MOV.U32 R14, RZ, RZ, R7 ;  /* 0x000000ffff0e4224 */ /* 0x000fe200078e0007 */
[----:B------:R-:W-:Y:S01]  /*77f0*/  ISETP.EQ.AND P4, PT, R16, 0x4, PT ;  /* 0x000000041000780c */ /* 0x000fe20003f82270 */
[----:B------:R-:W-:Y:S01]  /*7800*/  @P2 IMAD.MOV.U32 R14, RZ, RZ, R8 ;  /* 0x000000ffff0e2224 */ /* 0x000fe200078e0008 */
[----:B------:R-:W-:Y:S01]  /*7810*/  @P2 MOV R15, R7 ;  /* 0x00000007000f2202 */ /* 0x000fe20000000f00 */
[----:B------:R-:W-:Y:S02]  /*7820*/  @P1 IMAD.MOV.U32 R14, RZ, RZ, R9 ;  /* 0x000000ffff0e1224 */ /* 0x000fe400078e0009 */
[----:B------:R-:W-:-:S02]  /*7830*/  @P0 IMAD.MOV.U32 R14, RZ, RZ, R10 ;  /* 0x000000ffff0e0224 */ /* 0x000fc400078e000a */
[----:B------:R-:W-:Y:S02]  /*7840*/  @P1 IMAD.MOV.U32 R15, RZ, RZ, R8 ;  /* 0x000000ffff0f1224 */ /* 0x000fe400078e0008 */
[----:B------:R-:W-:Y:S01]  /*7850*/  @P3 MOV R14, R11 ;  /* 0x0000000b000e3202 */ /* 0x000fe20000000f00 */
[----:B------:R-:W-:Y:S02]  /*7860*/  @P5 IMAD.MOV.U32 R14, RZ, RZ, R0 ;  /* 0x000000ffff0e5224 */ /* 0x000fe400078e0000 */
[----:B------:R-:W-:Y:S02]  /*7870*/  @P0 IMAD.MOV.U32 R15, RZ, RZ, R9 ;  /* 0x000000ffff0f0224 */ /* 0x000fe400078e0009 */
[----:B------:R-:W-:Y:S02]  /*7880*/  @P3 IMAD.MOV.U32 R15, RZ, RZ, R10 ;  /* 0x000000ffff0f3224 */ /* 0x000fe400078e000a */
[----:B------:R-:W-:Y:S02]  /*7890*/  @P5 IMAD.MOV.U32 R15, RZ, RZ, R11 ;  /* 0x000000ffff0f5224 */ /* 0x000fe400078e000b */
[----:B------:R-:W-:-:S02]  /*78a0*/  @P4 IMAD.MOV.U32 R15, RZ, RZ, R0 ;  /* 0x000000ffff0f4224 */ /* 0x000fc400078e0000 */
[----:B------:R-:W-:Y:S01]  /*78b0*/  IMAD.MOV.U32 R18, RZ, RZ, R14 ;  /* 0x000000ffff127224 */ /* 0x000fe200078e000e */
[----:B------:R-:W-:Y:S06]  /*78c0*/  @!P6 BRA `(.L_x_94) ;  /* 0x00000000002ce947 */ /* 0x000fec0003800000 */
[----:B------:R-:W-:Y:S01]  /*78d0*/  @P2 IMAD.MOV.U32 R14, RZ, RZ, R3 ;  /* 0x000000ffff0e2224 */ /* 0x000fe200078e0003 */
[----:B------:R-:W-:Y:S01]  /*78e0*/  LOP3.LUT R13, R13, 0x1f, RZ, 0xc0, !PT ;  /* 0x0000001f0d0d7812 */ /* 0x000fe200078ec0ff */
[----:B------:R-:W-:Y:S01]  /*78f0*/  @P1 IMAD.MOV.U32 R14, RZ, RZ, R7 ;  /* 0x000000ffff0e1224 */ /* 0x000fe200078e0007 */
[----:B------:R-:W-:Y:S01]  /*7900*/  @P0 MOV R14, R8 ;  /* 0x00000008000e0202 */ /* 0x000fe20000000f00 */
[----:B------:R-:W-:Y:S01]  /*7910*/  @P3 IMAD.MOV.U32 R14, RZ, RZ, R9 ;  /* 0x000000ffff0e3224 */ /* 0x000fe200078e0009 */
[----:B------:R-:W-:Y:S01]  /*7920*/  ISETP.EQ.AND P0, PT, R16, 0x8, PT ;  /* 0x000000081000780c */ /* 0x000fe20003f02270 */
[----:B------:R-:W-:Y:S01]  /*7930*/  @P5 IMAD.MOV.U32 R14, RZ, RZ, R10 ;  /* 0x000000ffff0e5224 */ /* 0x000fe200078e000a */
[----:B------:R-:W-:Y:S01]  /*7940*/  SHF.L.W.U32.HI R18, R15, R13, R18 ;  /* 0x0000000d0f127219 */ /* 0x000fe20000010e12 */
[----:B------:R-:W-:-:S10]  /*7950*/  @P4 IMAD.MOV.U32 R14, RZ, RZ, R11 ;  /* 0x000000ffff0e4224 */ /* 0x000fd400078e000b */
[----:B------:R-:W-:-:S05]  /*7960*/  @P0 IMAD.MOV.U32 R14, RZ, RZ, R0 ;  /* 0x000000ffff0e0224 */ /* 0x000fca00078e0000 */
[----:B------:R-:W-:-:S07]  /*7970*/  SHF.L.W.U32.HI R15, R14, R13, R15 ;  /* 0x0000000d0e0f7219 */ /* 0x000fce0000010e0f */
.L_x_94:
[----:B------:R-:W-:Y:S05]  /*7980*/  BSYNC.RECONVERGENT B1 ;  /* 0x0000000000017941 */ /* 0x000fea0003800200 */
.L_x_93:
        /* <DEDUP_REMOVED lines=13> */
[----:B------:R-:W-:-:S05]  /*7a60*/  IMAD.MOV R13, RZ, RZ, -R0 ;  /* 0x000000ffff0d7224 */ /* 0x000fca00078e0a00 */
[----:B------:R-:W-:Y:S01]  /*7a70*/  @!P0 MOV R0, R13 ;  /* 0x0000000d00008202 */ /* 0x000fe20000000f00 */
[----:B0-----:R-:W-:-:S10]  /*7a80*/  DMUL R16, R14, UR4 ;  /* 0x000000040e107c28 */ /* 0x001fd40008000000 */
[----:B------:R-:W0:Y:S02]  /*7a90*/  F2F.F32.F64 R16, R16 ;  /* 0x0000001000107310 */ /* 0x000e240000301000 */
[----:B0-----:R-:W-:Y:S01]  /*7aa0*/  FSEL R13, -R16, R16, !P1 ;  /* 0x00000010100d7208 */ /* 0x001fe20004800100 */
[----:B------:R-:W-:Y:S06]  /*7ab0*/  BRA `(.L_x_90) ;  /* 0x0000000000087947 */ /* 0x000fec0003800000 */
.L_x_91:
[----:B------:R-:W-:Y:S01]  /*7ac0*/  FMUL R13, RZ, R12 ;  /* 0x0000000cff0d7220 */ /* 0x000fe20000400000 */
[----:B------:R-:W-:-:S07]  /*7ad0*/  IMAD.MOV.U32 R0, RZ, RZ, RZ ;  /* 0x000000ffff007224 */ /* 0x000fce00078e00ff */
.L_x_90:
[----:B------:R-:W-:Y:S05]  /*7ae0*/  BSYNC.RECONVERGENT B0 ;  /* 0x0000000000007941 */ /* 0x000fea0003800200 */
.L_x_89:
        /* <DEDUP_REMOVED lines=34> */
.L_x_98:
        /* <DEDUP_REMOVED lines=42> */
[----:B------:R-:W-:Y:S02]  /*7fb0*/  @P2 IMAD.MOV.U32 R14, RZ, RZ, R8 ;  /* 0x000000ffff0e2224 */ /* 0x000fe400078e0008 */
[----:B------:R-:W-:Y:S02]  /*7fc0*/  @P1 IMAD.MOV.U32 R14, RZ, RZ, R9 ;  /* 0x000000ffff0e1224 */ /* 0x000fe400078e0009 */
[----:B------:R-:W-:-:S02]  /*7fd0*/  @P0 IMAD.MOV.U32 R14, RZ, RZ, R10 ;  /* 0x000000ffff0e0224 */ /* 0x000fc400078e000a */
[----:B------:R-:W-:Y:S01]  /*7fe0*/  @P2 IMAD.MOV.U32 R15, RZ, RZ, R7 ;  /* 0x000000ffff0f2224 */ /* 0x000fe200078e0007 */
[----:B------:R-:W-:Y:S01]  /*7ff0*/  @P1 MOV R15, R8 ;  /* 0x00000008000f1202 */ /* 0x000fe20000000f00 */
[----:B------:R-:W-:Y:S01]  /*8000*/  @P3 IMAD.MOV.U32 R14, RZ, RZ, R11 ;  /* 0x000000ffff0e3224 */ /* 0x000fe200078e000b */
[----:B------:R-:W-:Y:S01]  /*8010*/  @P5 MOV R14, R0 ;  /* 0x00000000000e5202 */ /* 0x000fe20000000f00 */
        /* <DEDUP_REMOVED lines=8> */
[----:B------:R-:W-:Y:S02]  /*80a0*/  @P1 IMAD.MOV.U32 R14, RZ, RZ, R7 ;  /* 0x000000ffff0e1224 */ /* 0x000fe400078e0007 */
[----:B------:R-:W-:Y:S01]  /*80b0*/  @P0 IMAD.MOV.U32 R14, RZ, RZ, R8 ;  /* 0x000000ffff0e0224 */ /* 0x000fe200078e0008 */
[----:B------:R-:W-:Y:S01]  /*80c0*/  ISETP.EQ.AND P0, PT, R16, 0x8, PT ;  /* 0x000000081000780c */ /* 0x000fe20003f02270 */
[----:B------:R-:W-:Y:S01]  /*80d0*/  @P3 IMAD.MOV.U32 R14, RZ, RZ, R9 ;  /* 0x000000ffff0e3224 */ /* 0x000fe200078e0009 */
[----:B------:R-:W-:Y:S01]  /*80e0*/  @P5 MOV R14, R10 ;  /* 0x0000000a000e5202 */ /* 0x000fe20000000f00 */
[----:B------:R-:W-:Y:S01]  /*80f0*/  @P4 IMAD.MOV.U32 R14, RZ, RZ, R11 ;  /* 0x000000ffff0e4224 */ /* 0x000fe200078e000b */
[----:B------:R-:W-:-:S09]  /*8100*/  SHF.L.W.U32.HI R18, R15, R13, R18 ;  /* 0x0000000d0f127219 */ /* 0x000fd20000010e12 */
[----:B------:R-:W-:-:S05]  /*8110*/  @P0 IMAD.MOV.U32 R14, RZ, RZ, R0 ;  /* 0x000000ffff0e0224 */ /* 0x000fca00078e0000 */
[----:B------:R-:W-:-:S07]  /*8120*/  SHF.L.W.U32.HI R15, R14, R13, R15 ;  /* 0x0000000d0e0f7219 */ /* 0x000fce0000010e0f */
.L_x_100:
[----:B------:R-:W-:Y:S05]  /*8130*/  BSYNC.RECONVERGENT B1 ;  /* 0x0000000000017941 */ /* 0x000fea0003800200 */
.L_x_99:
        /* <DEDUP_REMOVED lines=19> */
.L_x_97:
[----:B------:R-:W-:Y:S01]  /*8270*/  FMUL R13, RZ, R12 ;  /* 0x0000000cff0d7220 */ /* 0x000fe20000400000 */
[----:B------:R-:W-:-:S07]  /*8280*/  IMAD.MOV.U32 R0, RZ, RZ, RZ ;  /* 0x000000ffff007224 */ /* 0x000fce00078e00ff */
.L_x_96:
[----:B------:R-:W-:Y:S05]  /*8290*/  BSYNC.RECONVERGENT B0 ;  /* 0x0000000000007941 */ /* 0x000fea0003800200 */
.L_x_95:
        /* <DEDUP_REMOVED lines=27> */
[----:B------:R-:W-:Y:S01]  /*8450*/  SHF.L.U32 R13, R12, 0x8, RZ ;  /* 0x000000080c0d7819 */ /* 0x000fe200000006ff */
[----:B------:R-:W-:Y:S01]  /*8460*/  IMAD.MOV.U32 R0, RZ, RZ, RZ ;  /* 0x000000ffff007224 */ /* 0x000fe200078e00ff */
[----:B------:R-:W0:Y:S01]  /*8470*/  LDCU.64 UR8, c[0x4][URZ] ;  /* 0x01000000ff0877ac */ /* 0x000e220008000a00 */
[----:B------:R-:W-:Y:S01]  /*8480*/  IMAD.MOV.U32 R18, RZ, RZ, RZ ;  /* 0x000000ffff127224 */ /* 0x000fe200078e00ff */
[----:B------:R-:W-:Y:S01]  /*8490*/  LOP3.LUT R19, R13, 0x80000000, RZ, 0xfc, !PT ;  /* 0x800000000d137812 */ /* 0x000fe200078efcff */
[----:B------:R-:W-:Y:S01]  /*84a0*/  UMOV UR5, URZ ;  /* 0x000000ff00057c82 */ /* 0x000fe20008000000 */
[----:B------:R-:W-:-:S05]  /*84b0*/  UMOV UR4, URZ ;  /* 0x000000ff00047c82 */ /* 0x000fca0008000000 */
.L_x_104:
        /* <DEDUP_REMOVED lines=43> */
[----:B------:R-:W-:Y:S02]  /*8770*/  @P1 IMAD.MOV.U32 R14, RZ, RZ, R9 ;  /* 0x000000ffff0e1224 */ /* 0x000fe400078e0009 */
[----:B------:R-:W-:-:S02]  /*8780*/  @P0 IMAD.MOV.U32 R14, RZ, RZ, R10 ;  /* 0x000000ffff0e0224 */ /* 0x000fc400078e000a */
[----:B------:R-:W-:Y:S02]  /*8790*/  @P2 IMAD.MOV.U32 R15, RZ, RZ, R7 ;  /* 0x000000ffff0f2224 */ /* 0x000fe400078e0007 */
[--C-:B------:R-:W-:Y:S02]  /*87a0*/  @P3 IMAD.MOV.U32 R14, RZ, RZ, R11.reuse ;  /* 0x000000ffff0e3224 */ /* 0x100fe400078e000b */
[----:B------:R-:W-:Y:S02]  /*87b0*/  @P5 IMAD.MOV.U32 R14, RZ, RZ, R0 ;  /* 0x000000ffff0e5224 */ /* 0x000fe400078e0000 */
[----:B------:R-:W-:Y:S01]  /*87c0*/  @P1 IMAD.MOV.U32 R15, RZ, RZ, R8 ;  /* 0x000000ffff0f1224 */ /* 0x000fe200078e0008 */
[----:B------:R-:W-:Y:S01]  /*87d0*/  @P0 MOV R15, R9 ;  /* 0x00000009000f0202 */ /* 0x000fe20000000f00 */
        /* <DEDUP_REMOVED lines=14> */
[----:B------:R-:W-:-:S04]  /*88c0*/  @P0 MOV R14, R0 ;  /* 0x00000000000e0202 */ /* 0x000fc80000000f00 */
[----:B------:R-:W-:-:S07]  /*88d0*/  SHF.L.W.U32.HI R15, R14, R13, R15 ;  /* 0x0000000d0e0f7219 */ /* 0x000fce0000010e0f */
.L_x_106:
[----:B------:R-:W-:Y:S05]  /*88e0*/  BSYNC.RECONVERGENT B1 ;  /* 0x0000000000017941 */ /* 0x000fea0003800200 */
.L_x_105:
        /* <DEDUP_REMOVED lines=19> */
.L_x_103:
[----:B------:R-:W-:Y:S01]  /*8a20*/  FMUL R13, RZ, R12 ;  /* 0x0000000cff0d7220 */ /* 0x000fe20000400000 */
[----:B------:R-:W-:-:S07]  /*8a30*/  IMAD.MOV.U32 R0, RZ, RZ, RZ ;  /* 0x000000ffff007224 */ /* 0x000fce00078e00ff */
.L_x_102:
[----:B------:R-:W-:Y:S05]  /*8a40*/  BSYNC.RECONVERGENT B0 ;  /* 0x0000000000007941 */ /* 0x000fea0003800200 */
.L_x_101:
        /* <DEDUP_REMOVED lines=28> */
[----:B------:R-:W-:Y:S01]  /*8c10*/  MOV R18, RZ ;  /* 0x000000ff00127202 */ /* 0x000fe20000000f00 */
[----:B------:R-:W-:Y:S01]  /*8c20*/  IMAD.MOV.U32 R0, RZ, RZ, RZ ;  /* 0x000000ffff007224 */ /* 0x000fe200078e00ff */
[----:B------:R-:W0:Y:S02]  /*8c30*/  LDCU.64 UR8, c[0x4][URZ] ;  /* 0x01000000ff0877ac */ /* 0x000e240008000a00 */
[----:B------:R-:W-:Y:S01]  /*8c40*/  LOP3.LUT R19, R13, 0x80000000, RZ, 0xfc, !PT ;  /* 0x800000000d137812 */ /* 0x000fe200078efcff */
[----:B------:R-:W-:Y:S01]  /*8c50*/  UMOV UR5, URZ ;  /* 0x000000ff00057c82 */ /* 0x000fe20008000000 */
[----:B------:R-:W-:-:S05]  /*8c60*/  UMOV UR4, URZ ;  /* 0x000000ff00047c82 */ /* 0x000fca0008000000 */
.L_x_110:
        /* <DEDUP_REMOVED lines=39> */
[----:B------:R-:W-:Y:S01]  /*8ee0*/  @P4 IMAD.MOV.U32 R15, RZ, RZ, R3 ;  /* 0x000000ffff0f4224 */ /* 0x000fe200078e0003 */
[----:B------:R-:W-:Y:S01]  /*8ef0*/  @P4 MOV R14, R7 ;  /* 0x00000007000e4202 */ /* 0x000fe20000000f00 */
[----:B------:R-:W-:Y:S01]  /*8f00*/  @P2 IMAD.MOV.U32 R14, RZ, RZ, R8 ;  /* 0x000000ffff0e2224 */ /* 0x000fe200078e0008 */
[----:B------:R-:W-:Y:S01]  /*8f10*/  ISETP.EQ.AND P4, PT, R16, 0x4, PT ;  /* 0x000000041000780c */ /* 0x000fe20003f82270 */
[----:B------:R-:W-:Y:S02]  /*8f20*/  @P1 IMAD.MOV.U32 R14, RZ, RZ, R9 ;  /* 0x000000ffff0e1224 */ /* 0x000fe400078e0009 */
[----:B------:R-:W-:Y:S02]  /*8f30*/  @P0 IMAD.MOV.U32 R14, RZ, RZ, R10 ;  /* 0x000000ffff0e0224 */ /* 0x000fe400078e000a */
[----:B------:R-:W-:-:S02]  /*8f40*/  @P2 IMAD.MOV.U32 R15, RZ, RZ, R7 ;  /* 0x000000ffff0f2224 */ /* 0x000fc400078e0007 */
[----:B------:R-:W-:Y:S02]  /*8f50*/  @P1 IMAD.MOV.U32 R15, RZ, RZ, R8 ;  /* 0x000000ffff0f1224 */ /* 0x000fe400078e0008 */
[----:B------:R-:W-:Y:S02]  /*8f60*/  @P3 IMAD.MOV.U32 R14, RZ, RZ, R11 ;  /* 0x000000ffff0e3224 */ /* 0x000fe400078e000b */
[--C-:B------:R-:W-:Y:S02]  /*8f70*/  @P5 IMAD.MOV.U32 R14, RZ, RZ, R0.reuse ;  /* 0x000000ffff0e5224 */ /* 0x100fe400078e0000 */
[----:B------:R-:W-:Y:S01]  /*8f80*/  @P0 IMAD.MOV.U32 R15, RZ, RZ, R9 ;  /* 0x000000ffff0f0224 */ /* 0x000fe200078e0009 */
[----:B------:R-:W-:Y:S01]  /*8f90*/  @P3 MOV R15, R10 ;  /* 0x0000000a000f3202 */ /* 0x000fe20000000f00 */
[----:B------:R-:W-:Y:S02]  /*8fa0*/  @P5 IMAD.MOV.U32 R15, RZ, RZ, R11 ;  /* 0x000000ffff0f5224 */ /* 0x000fe400078e000b */
[----:B------:R-:W-:-:S02]  /*8fb0*/  @P4 IMAD.MOV.U32 R15, RZ, RZ, R0 ;  /* 0x000000ffff0f4224 */ /* 0x000fc400078e0000 */
        /* <DEDUP_REMOVED lines=13> */
.L_x_112:
[----:B------:R-:W-:Y:S05]  /*9090*/  BSYNC.RECONVERGENT B1 ;  /* 0x0000000000017941 */ /* 0x000fea0003800200 */
.L_x_111:
        /* <DEDUP_REMOVED lines=12> */
[----:B------:R-:W-:Y:S02]  /*9160*/  ISETP.GE.AND P1, PT, R18, RZ, PT ;  /* 0x000000ff1200720c */ /* 0x000fe40003f26270 */
[----:B------:R-:W-:-:S05]  /*9170*/  IADD3 R13, PT, PT, -R0, RZ, RZ ;  /* 0x000000ff000d7210 */ /* 0x000fca0007ffe1ff */
[----:B------:R-:W-:Y:S01]  /*9180*/  @!P0 IMAD.MOV.U32 R0, RZ, RZ, R13 ;  /* 0x000000ffff008224 */ /* 0x000fe200078e000d */
[----:B0-----:R-:W-:-:S10]  /*9190*/  DMUL R16, R14, UR4 ;  /* 0x000000040e107c28 */ /* 0x001fd40008000000 */
[----:B------:R-:W0:Y:S02]  /*91a0*/  F2F.F32.F64 R16, R16 ;  /* 0x0000001000107310 */ /* 0x000e240000301000 */
[----:B0-----:R-:W-:Y:S01]  /*91b0*/  FSEL R13, -R16, R16, !P1 ;  /* 0x00000010100d7208 */ /* 0x001fe20004800100 */
[----:B------:R-:W-:Y:S06]  /*91c0*/  BRA `(.L_x_108) ;  /* 0x0000000000087947 */ /* 0x000fec0003800000 */
.L_x_109:
[----:B------:R-:W-:Y:S01]  /*91d0*/  FMUL R13, RZ, R12 ;  /* 0x0000000cff0d7220 */ /* 0x000fe20000400000 */
[----:B------:R-:W-:-:S07]  /*91e0*/  IMAD.MOV.U32 R0, RZ, RZ, RZ ;  /* 0x000000ffff007224 */ /* 0x000fce00078e00ff */
.L_x_108:
[----:B------:R-:W-:Y:S05]  /*91f0*/  BSYNC.RECONVERGENT B0 ;  /* 0x0000000000007941 */ /* 0x000fea0003800200 */
.L_x_107:
        /* <DEDUP_REMOVED lines=34> */
.L_x_116:
        /* <DEDUP_REMOVED lines=12> */
[C---:B------:R-:W-:Y:S02]  /*94e0*/  ISETP.EQ.AND P5, PT, R18.reuse, 0x14, PT ;  /* 0x000000141200780c */ /* 0x040fe40003fa2270 */
[----:B------:R-:W-:Y:S01]  /*94f0*/  IADD3 R18, PT, PT, R18, 0x4, RZ ;  /* 0x0000000412127810 */ /* 0x000fe20007ffe0ff */
        /* <DEDUP_REMOVED lines=33> */
[--C-:B------:R-:W-:Y:S02]  /*9710*/  @P0 IMAD.MOV.U32 R14, RZ, RZ, R10.reuse ;  /* 0x000000ffff0e0224 */ /* 0x100fe400078e000a */
[----:B------:R-:W-:Y:S01]  /*9720*/  @P3 IMAD.MOV.U32 R15, RZ, RZ, R10 ;  /* 0x000000ffff0f3224 */ /* 0x000fe200078e000a */
[----:B------:R-:W-:Y:S01]  /*9730*/  @P5 MOV R15, R11 ;  /* 0x0000000b000f5202 */ /* 0x000fe20000000f00 */
[----:B------:R-:W-:Y:S02]  /*9740*/  @P3 IMAD.MOV.U32 R14, RZ, RZ, R11 ;  /* 0x000000ffff0e3224 */ /* 0x000fe400078e000b */
[--C-:B------:R-:W-:Y:S02]  /*9750*/  @P5 IMAD.MOV.U32 R14, RZ, RZ, R0.reuse ;  /* 0x000000ffff0e5224 */ /* 0x100fe400078e0000 */
[----:B------:R-:W-:Y:S01]  /*9760*/  @P4 IMAD.MOV.U32 R15, RZ, RZ, R0 ;  /* 0x000000ffff0f4224 */ /* 0x000fe200078e0000 */
[----:B------:R-:W-:Y:S06]  /*9770*/  @!P6 BRA `(.L_x_118) ;  /* 0x000000000028e947 */ /* 0x000fec0003800000 */
[----:B------:R-:W-:Y:S02]  /*9780*/  @P1 IMAD.MOV.U32 R3, RZ, RZ, R7 ;  /* 0x000000ffff031224 */ /* 0x000fe400078e0007 */
[----:B------:R-:W-:Y:S01]  /*9790*/  @P0 IMAD.MOV.U32 R3, RZ, RZ, R8 ;  /* 0x000000ffff030224 */ /* 0x000fe200078e0008 */
[----:B------:R-:W-:Y:S01]  /*97a0*/  ISETP.EQ.AND P0, PT, R16, 0x8, PT ;  /* 0x000000081000780c */ /* 0x000fe20003f02270 */
[----:B------:R-:W-:Y:S01]  /*97b0*/  @P3 IMAD.MOV.U32 R3, RZ, RZ, R9 ;  /* 0x000000ffff033224 */ /* 0x000fe200078e0009 */
[----:B------:R-:W-:Y:S01]  /*97c0*/  LOP3.LUT R8, R13, 0x1f, RZ, 0xc0, !PT ;  /* 0x0000001f0d087812 */ /* 0x000fe200078ec0ff */
[----:B------:R-:W-:Y:S01]  /*97d0*/  @P5 IMAD.MOV.U32 R3, RZ, RZ, R10 ;  /* 0x000000ffff035224 */ /* 0x000fe200078e000a */
[----:B------:R-:W-:Y:S02]  /*97e0*/  @P4 MOV R3, R11 ;  /* 0x0000000b00034202 */ /* 0x000fe40000000f00 */
[----:B------:R-:W-:-:S07]  /*97f0*/  SHF.L.W.U32.HI R14, R15, R8, R14 ;  /* 0x000000080f0e7219 */ /* 0x000fce0000010e0e */
[----:B------:R-:W-:-:S05]  /*9800*/  @P0 IMAD.MOV.U32 R3, RZ, RZ, R0 ;  /* 0x000000ffff030224 */ /* 0x000fca00078e0000 */
[----:B------:R-:W-:-:S07]  /*9810*/  SHF.L.W.U32.HI R15, R3, R8, R15 ;  /* 0x00000008030f7219 */ /* 0x000fce0000010e0f */
.L_x_118:
[----:B------:R-:W-:Y:S05]  /*9820*/  BSYNC.RECONVERGENT B1 ;  /* 0x0000000000017941 */ /* 0x000fea0003800200 */
.L_x_117:
        /* <DEDUP_REMOVED lines=19> */
.L_x_115:
[----:B------:R-:W-:Y:S01]  /*9960*/  FMUL R13, RZ, R12 ;  /* 0x0000000cff0d7220 */ /* 0x000fe20000400000 */
[----:B------:R-:W-:-:S07]  /*9970*/  IMAD.MOV.U32 R0, RZ, RZ, RZ ;  /* 0x000000ffff007224 */ /* 0x000fce00078e00ff */
.L_x_114:
[----:B------:R-:W-:Y:S05]  /*9980*/  BSYNC.RECONVERGENT B0 ;  /* 0x0000000000007941 */ /* 0x000fea0003800200 */
.L_x_113:
[----:B------:R-:W-:Y:S01]  /*9990*/  FMUL R3, R13, R13 ;  /* 0x0000000d0d037220 */ /* 0x000fe20000400000 */
[C---:B------:R-:W-:Y:S02]  /*99a0*/  LOP3.LUT R7, R0.reuse, 0x1, RZ, 0xc0, !PT ;  /* 0x0000000100077812 */ /* 0x040fe400078ec0ff */
[----:B------:R-:W-:Y:S01]  /*99b0*/  LOP3.LUT P1, RZ, R0, 0x2, RZ, 0xc0, !PT ;  /* 0x0000000200ff7812 */ /* 0x000fe2000782c0ff */
[----:B------:R-:W-:Y:S01]  /*99c0*/  FFMA R4, R3, R4, -0.0013887860113754868507 ;  /* 0xbab607ed03047423 */ /* 0x000fe20000000004 */
[----:B------:R-:W-:-:S04]  /*99d0*/  ISETP.NE.U32.AND P0, PT, R7, 0x1, PT ;  /* 0x000000010700780c */ /* 0x000fc80003f05070 */
[----:B------:R-:W-:Y:S02]  /*99e0*/  FSEL R10, R5, 0.0083327032625675201416, !P0 ;  /* 0x3c0885e4050a7808 */ /* 0x000fe40004000000 */
[----:B------:R-:W-:Y:S02]  /*99f0*/  FSEL R8, R4, -0.00019574658654164522886, !P0 ;  /* 0xb94d415304087808 */ /* 0x000fe40004000000 */
[----:B------:R-:W0:Y:S01]  /*9a00*/  LDC.64 R4, c[0x0][0x388] ;  /* 0x0000e200ff047b82 */ /* 0x000e220000000a00 */
[----:B------:R-:W-:Y:S02]  /*9a10*/  FSEL R7, -R6, -0.16666662693023681641, !P0 ;  /* 0xbe2aaaa806077808 */ /* 0x000fe40004000100 */
[----:B------:R-:W-:Y:S01]  /*9a20*/  FFMA R8, R3, R8, R10 ;  /* 0x0000000803087223 */ /* 0x000fe2000000000a */
[----:B------:R-:W-:-:S03]  /*9a30*/  FSEL R0, R13, 1, P0 ;  /* 0x3f8000000d007808 */ /* 0x000fc60000000000 */
[C---:B------:R-:W-:Y:S02]  /*9a40*/  FFMA R7, R3.reuse, R8, R7 ;  /* 0x0000000803077223 */ /* 0x040fe40000000007 */
[----:B------:R-:W-:-:S04]  /*9a50*/  FFMA R3, R3, R0, RZ ;  /* 0x0000000003037223 */ /* 0x000fc800000000ff */
[----:B------:R-:W-:-:S04]  /*9a60*/  FFMA R0, R3, R7, R0 ;  /* 0x0000000703007223 */ /* 0x000fc80000000000 */
[----:B------:R-:W-:-:S04]  /*9a70*/  @P1 FADD R0, RZ, -R0 ;  /* 0x80000000ff001221 */ /* 0x000fc80000000000 */
[----:B------:R-:W-:Y:S01]  /*9a80*/  FMUL R3, R0, 9.9999997473787516356e-06 ;  /* 0x3727c5ac00037820 */ /* 0x000fe20000400000 */
[----:B0-----:R-:W-:-:S04]  /*9a90*/  IMAD.WIDE R4, R2, 0x4, R4 ;  /* 0x0000000402047825 */ /* 0x001fc800078e0204 */
[----:B------:R-:W-:-:S05]  /*9aa0*/  FFMA R3, R12, 1.0000100135803222656, R3 ;  /* 0x3f8000540c037823 */ /* 0x000fca0000000003 */
[----:B------:R-:W-:Y:S01]  /*9ab0*/  STG.E desc[UR6][R4.64], R3 ;  /* 0x0000000304007986 */ /* 0x000fe2000c101906 */
[----:B------:R-:W-:Y:S05]  /*9ac0*/  EXIT ;  /* 0x000000000000794d */ /* 0x000fea0003800000 */
.L_x_119:
[----:B------:R-:W-:-:S00]  /*9ad0*/  BRA `(.L_x_119) ;  /* 0xfffffffc00fc7947 */ /* 0x000fc0000383ffff */
[----:B------:R-:W-:-:S00]  /*9ae0*/  NOP ;  /* 0x0000000000007918 */ /* 0x000fc00000000000 */
        /* <DEDUP_REMOVED lines=9> */
.L_x_120:


//--------------------- .nv.global.init           --------------------------
	.section	.nv.global.init,"aw",@progbits
	.align	4
.nv.global.init:
	.type		__cudart_i2opi_f,@object
	.size		__cudart_i2opi_f,(.L_0 - __cudart_i2opi_f)
__cudart_i2opi_f:
        /*0000*/ 	.byte	0x41, 0x90, 0x43, 0x3c, 0x99, 0x95, 0x62, 0xdb, 0xc0, 0xdd, 0x34, 0xf5, 0xd1, 0x57, 0x27, 0xfc
        /*0010*/ 	.byte	0x29, 0x15, 0x44, 0x4e, 0x6e, 0x83, 0xf9, 0xa2
.L_0:


//--------------------- .nv.shared.reserved.0     --------------------------
	.section	.nv.shared.reserved.0,"aw",@nobits
	.weak		__nv_reservedSMEM_offset_0_alias
	.size		__nv_reservedSMEM_offset_0_alias, 0, 64
	.other		__nv_reservedSMEM_offset_0_alias,@"STO_CUDA_RESERVED_SHARED STV_DEFAULT"
__nv_reservedSMEM_offset_0_alias:
	.zero		0
	.zero		64


//--------------------- .nv.constant0.toy_layer_kernel --------------------------
	.section	.nv.constant0.toy_layer_kernel,"a",@progbits
	.sectionflags	@""
	.align	4
.nv.constant0.toy_layer_kernel:
	.zero		920


//--------------------- SYMBOLS --------------------------

	.type		.nv.reservedSmem.offset0,@object
	.size		.nv.reservedSmem.offset0,0x4
